	.headerflags	@"EF_CUDA_TEXMODE_UNIFIED EF_CUDA_64BIT_ADDRESS EF_CUDA_SM86 EF_CUDA_VIRTUAL_SM(EF_CUDA_SM86)"
	.elftype	@"ET_EXEC"


//--------------------- .nv.info                  --------------------------
	.section	.nv.info,"",@"SHT_CUDA_INFO"
	.align	4


	//----- nvinfo : EIATTR_REGCOUNT
	.align		4
        /*0000*/ 	.byte	0x04, 0x2f
        /*0002*/ 	.short	(.L_5 - .L_4)
	.align		4
.L_4:
        /*0004*/ 	.word	index@(triton_per_fused__softmax__to_copy_add_mul_rsub_1)
        /*0008*/ 	.word	0x00000032


	//----- nvinfo : EIATTR_FRAME_SIZE
	.align		4
.L_5:
        /*000c*/ 	.byte	0x04, 0x11
        /*000e*/ 	.short	(.L_7 - .L_6)
	.align		4
.L_6:
        /*0010*/ 	.word	index@(triton_per_fused__softmax__to_copy_add_mul_rsub_1)
        /*0014*/ 	.word	0x00000000


	//----- nvinfo : EIATTR_MIN_STACK_SIZE
	.align		4
.L_7:
        /*0018*/ 	.byte	0x04, 0x12
        /*001a*/ 	.short	(.L_9 - .L_8)
	.align		4
.L_8:
        /*001c*/ 	.word	index@(triton_per_fused__softmax__to_copy_add_mul_rsub_1)
        /*0020*/ 	.word	0x00000000
.L_9:


//--------------------- .nv.info.triton_per_fused__softmax__to_copy_add_mul_rsub_1 --------------------------
	.section	.nv.info.triton_per_fused__softmax__to_copy_add_mul_rsub_1,"",@"SHT_CUDA_INFO"
	.sectionflags	@""
	.align	4


	//----- nvinfo : EIATTR_CUDA_API_VERSION
	.align		4
        /*0000*/ 	.byte	0x04, 0x37
        /*0002*/ 	.short	(.L_11 - .L_10)
.L_10:
        /*0004*/ 	.word	0x00000080


	//----- nvinfo : EIATTR_SW2861232_WAR
	.align		4
.L_11:
        /*0008*/ 	.byte	0x01, 0x35
	.zero		2


	//----- nvinfo : EIATTR_PARAM_CBANK
	.align		4
        /*000c*/ 	.byte	0x04, 0x0a
        /*000e*/ 	.short	(.L_13 - .L_12)
	.align		4
.L_12:
        /*0010*/ 	.word	index@(.nv.constant0.triton_per_fused__softmax__to_copy_add_mul_rsub_1)
        /*0014*/ 	.short	0x0160
        /*0016*/ 	.short	0x0038


	//----- nvinfo : EIATTR_CBANK_PARAM_SIZE
	.align		4
.L_13:
        /*0018*/ 	.byte	0x03, 0x19
        /*001a*/ 	.short	0x0038


	//----- nvinfo : EIATTR_KPARAM_INFO
	.align		4
        /*001c*/ 	.byte	0x04, 0x17
        /*001e*/ 	.short	(.L_15 - .L_14)
.L_14:
        /*0020*/ 	.word	0x00000000
        /*0024*/ 	.short	0x0007
        /*0026*/ 	.short	0x0030
        /*0028*/ 	.byte	0x00, 0xf4, 0x21, 0x00


	//----- nvinfo : EIATTR_KPARAM_INFO
	.align		4
.L_15:
        /*002c*/ 	.byte	0x04, 0x17
        /*002e*/ 	.short	(.L_17 - .L_16)
.L_16:
        /*0030*/ 	.word	0x00000000
        /*0034*/ 	.short	0x0006
        /*0036*/ 	.short	0x002c
        /*0038*/ 	.byte	0x00, 0xf0, 0x11, 0x00


	//----- nvinfo : EIATTR_KPARAM_INFO
	.align		4
.L_17:
        /*003c*/ 	.byte	0x04, 0x17
        /*003e*/ 	.short	(.L_19 - .L_18)
.L_18:
        /*0040*/ 	.word	0x00000000
        /*0044*/ 	.short	0x0005
        /*0046*/ 	.short	0x0028
        /*0048*/ 	.byte	0x00, 0xf0, 0x11, 0x00


	//----- nvinfo : EIATTR_KPARAM_INFO
	.align		4
.L_19:
        /*004c*/ 	.byte	0x04, 0x17
        /*004e*/ 	.short	(.L_21 - .L_20)
.L_20:
        /*0050*/ 	.word	0x00000000
        /*0054*/ 	.short	0x0004
        /*0056*/ 	.short	0x0020
        /*0058*/ 	.byte	0x00, 0xf4, 0x21, 0x00


	//----- nvinfo : EIATTR_KPARAM_INFO
	.align		4
.L_21:
        /*005c*/ 	.byte	0x04, 0x17
        /*005e*/ 	.short	(.L_23 - .L_22)
.L_22:
        /*0060*/ 	.word	0x00000000
        /*0064*/ 	.short	0x0003
        /*0066*/ 	.short	0x0018
        /*0068*/ 	.byte	0x00, 0xf4, 0x21, 0x00


	//----- nvinfo : EIATTR_KPARAM_INFO
	.align		4
.L_23:
        /*006c*/ 	.byte	0x04, 0x17
        /*006e*/ 	.short	(.L_25 - .L_24)
.L_24:
        /*0070*/ 	.word	0x00000000
        /*0074*/ 	.short	0x0002
        /*0076*/ 	.short	0x0010
        /*0078*/ 	.byte	0x00, 0xf4, 0x21, 0x00


	//----- nvinfo : EIATTR_KPARAM_INFO
	.align		4
.L_25:
        /*007c*/ 	.byte	0x04, 0x17
        /*007e*/ 	.short	(.L_27 - .L_26)
.L_26:
        /*0080*/ 	.word	0x00000000
        /*0084*/ 	.short	0x0001
        /*0086*/ 	.short	0x0008
        /*0088*/ 	.byte	0x00, 0xf4, 0x21, 0x00


	//----- nvinfo : EIATTR_KPARAM_INFO
	.align		4
.L_27:
        /*008c*/ 	.byte	0x04, 0x17
        /*008e*/ 	.short	(.L_29 - .L_28)
.L_28:
        /*0090*/ 	.word	0x00000000
        /*0094*/ 	.short	0x0000
        /*0096*/ 	.short	0x0000
        /*0098*/ 	.byte	0x00, 0xf4, 0x21, 0x00


	//----- nvinfo : EIATTR_MAXREG_COUNT
	.align		4
.L_29:
        /*009c*/ 	.byte	0x03, 0x1b
        /*009e*/ 	.short	0x00ff


	//----- nvinfo : EIATTR_EXTERNS
	.align		4
        /*00a0*/ 	.byte	0x04, 0x0f
        /*00a2*/ 	.short	(.L_31 - .L_30)


	//   ....[0]....
	.align		4
.L_30:
        /*00a4*/ 	.word	index@(__assertfail)


	//----- nvinfo : EIATTR_COOP_GROUP_MASK_REGIDS
	.align		4
.L_31:
        /*00a8*/ 	.byte	0x04, 0x29
        /*00aa*/ 	.short	(.L_33 - .L_32)


	//   ....[0]....
.L_32:
        /*00ac*/ 	.word	0xffffffff


	//   ....[1]....
        /*00b0*/ 	.word	0xffffffff


	//   ....[2]....
        /*00b4*/ 	.word	0xffffffff


	//   ....[3]....
        /*00b8*/ 	.word	0xffffffff


	//   ....[4]....
        /*00bc*/ 	.word	0xffffffff


	//   ....[5]....
        /*00c0*/ 	.word	0xffffffff


	//   ....[6]....
        /*00c4*/ 	.word	0xffffffff


	//   ....[7]....
        /*00c8*/ 	.word	0xffffffff


	//----- nvinfo : EIATTR_COOP_GROUP_INSTR_OFFSETS
	.align		4
.L_33:
        /*00cc*/ 	.byte	0x04, 0x28
        /*00ce*/ 	.short	(.L_35 - .L_34)


	//   ....[0]....
.L_34:
        /*00d0*/ 	.word	0x000019f0


	//   ....[1]....
        /*00d4*/ 	.word	0x00001a50


	//   ....[2]....
        /*00d8*/ 	.word	0x00001ac0


	//   ....[3]....
        /*00dc*/ 	.word	0x00001b20


	//   ....[4]....
        /*00e0*/ 	.word	0x00001d80


	//   ....[5]....
        /*00e4*/ 	.word	0x00001da0


	//   ....[6]....
        /*00e8*/ 	.word	0x00001df0


	//   ....[7]....
        /*00ec*/ 	.word	0x00001e10


	//----- nvinfo : EIATTR_SYSCALL_OFFSETS
	.align		4
.L_35:
        /*00f0*/ 	.byte	0x04, 0x46
        /*00f2*/ 	.short	(.L_37 - .L_36)


	//   ....[0]....
.L_36:
        /*00f4*/ 	.word	0x000012b0


	//----- nvinfo : EIATTR_EXIT_INSTR_OFFSETS
	.align		4
.L_37:
        /*00f8*/ 	.byte	0x04, 0x1c
        /*00fa*/ 	.short	(.L_39 - .L_38)


	//   ....[0]....
.L_38:
        /*00fc*/ 	.word	0x000020d0


	//   ....[1]....
        /*0100*/ 	.word	0x00002110


	//----- nvinfo : EIATTR_REQNTID
	.align		4
.L_39:
        /*0104*/ 	.byte	0x04, 0x10
        /*0106*/ 	.short	(.L_41 - .L_40)
.L_40:
        /*0108*/ 	.word	0x00000080
        /*010c*/ 	.word	0x00000001
        /*0110*/ 	.word	0x00000001


	//----- nvinfo : EIATTR_CRS_STACK_SIZE
	.align		4
.L_41:
        /*0114*/ 	.byte	0x04, 0x1e
        /*0116*/ 	.short	(.L_43 - .L_42)
.L_42:
        /*0118*/ 	.word	0x00000000
.L_43:


//--------------------- .nv.callgraph             --------------------------
	.section	.nv.callgraph,"",@"SHT_CUDA_CALLGRAPH"
	.align	4
	.sectionentsize	8
	.align		4
        /*0000*/ 	.word	0x00000000
	.align		4
        /*0004*/ 	.word	0xffffffff
	.align		4
        /*0008*/ 	.word	index@(triton_per_fused__softmax__to_copy_add_mul_rsub_1)
	.align		4
        /*000c*/ 	.word	index@(__assertfail)
	.align		4
        /*0010*/ 	.word	0x00000000
	.align		4
        /*0014*/ 	.word	0xfffffffe
	.align		4
        /*0018*/ 	.word	0x00000000
	.align		4
        /*001c*/ 	.word	0xfffffffd
	.align		4
        /*0020*/ 	.word	0x00000000
	.align		4
        /*0024*/ 	.word	0xfffffffc


//--------------------- .nv.rel.action            --------------------------
	.section	.nv.rel.action,"",@"SHT_CUDA_RELOCINFO"
	.align	8
	.sectionentsize	8
        /*0000*/ 	.byte	0x73, 0x00, 0x00, 0x00, 0x00, 0x00, 0x00, 0x00, 0x00, 0x00, 0x00, 0x11, 0x25, 0x00, 0x05, 0x36


//--------------------- .nv.constant4             --------------------------
	.section	.nv.constant4,"a",@progbits
	.align	8
	.align		8
.nv.constant4:
        /*0000*/ 	.dword	__assertfail
	.align		8
        /*0008*/ 	.dword	assertFunc_0
	.align		8
        /*0010*/ 	.dword	assertFile_0
	.align		8
        /*0018*/ 	.dword	assertMessage_0
	.align		8
        /*0020*/ 	.dword	_$_str


//--------------------- .nv.constant0.triton_per_fused__softmax__to_copy_add_mul_rsub_1 --------------------------
	.section	.nv.constant0.triton_per_fused__softmax__to_copy_add_mul_rsub_1,"a",@progbits
	.sectionflags	@""
	.align	4
.nv.constant0.triton_per_fused__softmax__to_copy_add_mul_rsub_1:
	.zero		408


//--------------------- .text.triton_per_fused__softmax__to_copy_add_mul_rsub_1 --------------------------
	.section	.text.triton_per_fused__softmax__to_copy_add_mul_rsub_1,"ax",@progbits
	.sectionflags	@"SHF_BARRIERS=1"
	.sectioninfo	@"SHI_REGISTERS=50"
	.align	128
        .global         triton_per_fused__softmax__to_copy_add_mul_rsub_1
        .type           triton_per_fused__softmax__to_copy_add_mul_rsub_1,@function
        .size           triton_per_fused__softmax__to_copy_add_mul_rsub_1,(.L_x_2 - triton_per_fused__softmax__to_copy_add_mul_rsub_1)
        .other          triton_per_fused__softmax__to_copy_add_mul_rsub_1,@"STO_CUDA_ENTRY STV_DEFAULT"
triton_per_fused__softmax__to_copy_add_mul_rsub_1:
.text.triton_per_fused__softmax__to_copy_add_mul_rsub_1:
[----:B------:R-:W-:Y:S02]  /*0000*/  IMAD.MOV.U32 R1, RZ, RZ, c[0x0][0x28] ;  /* 0x00000a00ff017624 */ /* 0x000fe400078e00ff */
[----:B------:R-:W0:Y:S01]  /*0010*/  S2R R27, SR_TID.X ;  /* 0x00000000001b7919 */ /* 0x000e220000002100 */
[----:B------:R-:W-:Y:S01]  /*0020*/  IMAD.MOV.U32 R12, RZ, RZ, 0x3e055027 ;  /* 0x3e055027ff0c7424 */ /* 0x000fe200078e00ff */
[----:B------:R-:W-:Y:S02]  /*0030*/  ULDC.64 UR4, c[0x0][0x118] ;  /* 0x0000460000047ab9 */ /* 0x000fe40000000a00 */
[----:B------:R-:W1:Y:S01]  /*0040*/  S2R R28, SR_CTAID.X ;  /* 0x00000000001c7919 */ /* 0x000e620000002500 */
[--C-:B0-----:R-:W-:Y:S02]  /*0050*/  SHF.R.U32.HI R3, RZ, 0x6, R27.reuse ;  /* 0x00000006ff037819 */ /* 0x101fe4000001161b */
[----:B------:R-:W-:Y:S01]  /*0060*/  LOP3.LUT R20, R27, 0x3f, RZ, 0xc0, !PT ;  /* 0x0000003f1b147812 */ /* 0x000fe200078ec0ff */
[----:B-1----:R-:W-:Y:S01]  /*0070*/  IMAD.SHL.U32 R28, R28, 0x8, RZ ;  /* 0x000000081c1c7824 */ /* 0x002fe200078e00ff */
[----:B------:R-:W-:Y:S02]  /*0080*/  SGXT.U32 R3, R3, 0x1 ;  /* 0x000000010303781a */ /* 0x000fe40000000000 */
[----:B------:R-:W-:-:S02]  /*0090*/  SHF.R.U32.HI R35, RZ, 0x5, R27 ;  /* 0x00000005ff237819 */ /* 0x000fc4000001161b */
[----:B------:R-:W-:Y:S02]  /*00a0*/  LOP3.LUT R0, R3, R28, RZ, 0xfc, !PT ;  /* 0x0000001c03007212 */ /* 0x000fe400078efcff */
[----:B------:R-:W-:Y:S02]  /*00b0*/  SGXT.U32 R35, R35, 0x2 ;  /* 0x000000022323781a */ /* 0x000fe40000000000 */
[C---:B------:R-:W-:Y:S01]  /*00c0*/  LOP3.LUT R3, R0.reuse, 0x4, RZ, 0xfc, !PT ;  /* 0x0000000400037812 */ /* 0x040fe200078efcff */
[C---:B------:R-:W-:Y:S01]  /*00d0*/  IMAD.HI R29, R0.reuse, 0x51eb851f, RZ ;  /* 0x51eb851f001d7827 */ /* 0x040fe200078e02ff */
[C---:B------:R-:W-:Y:S02]  /*00e0*/  LOP3.LUT R14, R0.reuse, 0x2, RZ, 0xfc, !PT ;  /* 0x00000002000e7812 */ /* 0x040fe400078efcff */
[----:B------:R-:W-:Y:S01]  /*00f0*/  LOP3.LUT R5, R0, 0x6, RZ, 0xfc, !PT ;  /* 0x0000000600057812 */ /* 0x000fe200078efcff */
[----:B------:R-:W-:Y:S01]  /*0100*/  IMAD.HI R30, R3, 0x51eb851f, RZ ;  /* 0x51eb851f031e7827 */ /* 0x000fe200078e02ff */
[----:B------:R-:W-:-:S02]  /*0110*/  SHF.R.U32.HI R2, RZ, 0x1f, R29 ;  /* 0x0000001fff027819 */ /* 0x000fc4000001161d */
[----:B------:R-:W-:Y:S01]  /*0120*/  LOP3.LUT R34, R35, R28, RZ, 0xfc, !PT ;  /* 0x0000001c23227212 */ /* 0x000fe200078efcff */
[----:B------:R-:W-:Y:S01]  /*0130*/  IMAD.HI R31, R14, 0x51eb851f, RZ ;  /* 0x51eb851f0e1f7827 */ /* 0x000fe200078e02ff */
[----:B------:R-:W-:Y:S02]  /*0140*/  LEA.HI.SX32 R29, R29, R2, 0x1c ;  /* 0x000000021d1d7211 */ /* 0x000fe400078fe2ff */
[----:B------:R-:W-:Y:S01]  /*0150*/  SHF.R.U32.HI R7, RZ, 0x1f, R30 ;  /* 0x0000001fff077819 */ /* 0x000fe2000001161e */
[----:B------:R-:W-:Y:S01]  /*0160*/  IMAD.HI R32, R5, 0x51eb851f, RZ ;  /* 0x51eb851f05207827 */ /* 0x000fe200078e02ff */
[----:B------:R-:W-:Y:S02]  /*0170*/  SHF.R.U32.HI R2, RZ, 0x1f, R31 ;  /* 0x0000001fff027819 */ /* 0x000fe4000001161f */
[----:B------:R-:W-:Y:S01]  /*0180*/  LEA.HI.SX32 R30, R30, R7, 0x1c ;  /* 0x000000071e1e7211 */ /* 0x000fe200078fe2ff */
[----:B------:R-:W-:Y:S01]  /*0190*/  IMAD R9, R29, 0x32, -R0 ;  /* 0x000000321d097824 */ /* 0x000fe200078e0a00 */
[----:B------:R-:W-:-:S02]  /*01a0*/  SHF.R.U32.HI R7, RZ, 0x1f, R32 ;  /* 0x0000001fff077819 */ /* 0x000fc40000011620 */
[----:B------:R-:W-:Y:S01]  /*01b0*/  LEA.HI.SX32 R31, R31, R2, 0x1c ;  /* 0x000000021f1f7211 */ /* 0x000fe200078fe2ff */
[----:B------:R-:W-:Y:S01]  /*01c0*/  IMAD.IADD R9, R20, 0x1, R9 ;  /* 0x0000000114097824 */ /* 0x000fe200078e0209 */
[----:B------:R-:W-:Y:S01]  /*01d0*/  LEA.HI.SX32 R32, R32, R7, 0x1c ;  /* 0x0000000720207211 */ /* 0x000fe200078fe2ff */
[----:B------:R-:W-:Y:S01]  /*01e0*/  IMAD R39, R30, 0x32, -R3 ;  /* 0x000000321e277824 */ /* 0x000fe200078e0a03 */
[----:B------:R-:W-:Y:S01]  /*01f0*/  LOP3.LUT R35, R35, 0x4, R28, 0xfe, !PT ;  /* 0x0000000423237812 */ /* 0x000fe200078efe1c */
[----:B------:R-:W-:Y:S01]  /*0200*/  IMAD R3, R31, 0x32, -R14 ;  /* 0x000000321f037824 */ /* 0x000fe200078e0a0e */
[----:B------:R-:W-:Y:S01]  /*0210*/  IABS R21, R9 ;  /* 0x0000000900157213 */ /* 0x000fe20000000000 */
[----:B------:R-:W-:Y:S02]  /*0220*/  IMAD R5, R32, 0x32, -R5 ;  /* 0x0000003220057824 */ /* 0x000fe400078e0a05 */
[C---:B------:R-:W-:Y:S01]  /*0230*/  IMAD.IADD R39, R20.reuse, 0x1, R39 ;  /* 0x0000000114277824 */ /* 0x040fe200078e0227 */
[----:B------:R-:W-:Y:S01]  /*0240*/  I2FP.F32.S32 R2, R21 ;  /* 0x0000001500027245 */ /* 0x000fe20000201400 */
[----:B------:R-:W-:-:S02]  /*0250*/  IMAD.IADD R18, R20, 0x1, R3 ;  /* 0x0000000114127824 */ /* 0x000fc400078e0203 */
[----:B------:R-:W-:Y:S01]  /*0260*/  IMAD.IADD R20, R20, 0x1, R5 ;  /* 0x0000000114147824 */ /* 0x000fe200078e0205 */
[----:B------:R-:W-:Y:S01]  /*0270*/  IABS R36, R39 ;  /* 0x0000002700247213 */ /* 0x000fe20000000000 */
[----:B------:R-:W-:Y:S01]  /*0280*/  FMUL R5, R2, 0.125 ;  /* 0x3e00000002057820 */ /* 0x000fe20000400000 */
[----:B------:R-:W-:Y:S02]  /*0290*/  IABS R38, R18 ;  /* 0x0000001200267213 */ /* 0x000fe40000000000 */
[----:B------:R-:W-:Y:S02]  /*02a0*/  I2FP.F32.S32 R4, R36 ;  /* 0x0000002400047245 */ /* 0x000fe40000201400 */
[----:B------:R-:W-:Y:S02]  /*02b0*/  FSETP.GEU.AND P0, PT, R5, 1.175494350822287508e-38, PT ;  /* 0x008000000500780b */ /* 0x000fe40003f0e000 */
[----:B------:R-:W-:Y:S01]  /*02c0*/  I2FP.F32.S32 R3, R38 ;  /* 0x0000002600037245 */ /* 0x000fe20000201400 */
[----:B------:R-:W-:Y:S01]  /*02d0*/  FMUL R4, R4, 0.125 ;  /* 0x3e00000004047820 */ /* 0x000fe20000400000 */
[----:B------:R-:W-:-:S03]  /*02e0*/  IABS R37, R20 ;  /* 0x0000001400257213 */ /* 0x000fc60000000000 */
[----:B------:R-:W-:Y:S01]  /*02f0*/  FMUL R3, R3, 0.125 ;  /* 0x3e00000003037820 */ /* 0x000fe20000400000 */
[----:B------:R-:W-:Y:S02]  /*0300*/  FSETP.GEU.AND P2, PT, R4, 1.175494350822287508e-38, PT ;  /* 0x008000000400780b */ /* 0x000fe40003f4e000 */
[----:B------:R-:W-:Y:S02]  /*0310*/  I2FP.F32.S32 R2, R37 ;  /* 0x0000002500027245 */ /* 0x000fe40000201400 */
[----:B------:R-:W-:Y:S01]  /*0320*/  FSETP.GEU.AND P1, PT, R3, 1.175494350822287508e-38, PT ;  /* 0x008000000300780b */ /* 0x000fe20003f2e000 */
[----:B------:R-:W-:Y:S01]  /*0330*/  @!P0 FMUL R5, R5, 8388608 ;  /* 0x4b00000005058820 */ /* 0x000fe20000400000 */
[----:B------:R-:W-:Y:S01]  /*0340*/  FSEL R15, RZ, -23, P2 ;  /* 0xc1b80000ff0f7808 */ /* 0x000fe20001000000 */
[----:B------:R-:W-:Y:S01]  /*0350*/  FMUL R2, R2, 0.125 ;  /* 0x3e00000002027820 */ /* 0x000fe20000400000 */
[----:B------:R-:W-:Y:S02]  /*0360*/  FSEL R13, RZ, -23, P1 ;  /* 0xc1b80000ff0d7808 */ /* 0x000fe40000800000 */
[----:B------:R-:W-:-:S02]  /*0370*/  IADD3 R6, R5, -0x3f2aaaab, RZ ;  /* 0xc0d5555505067810 */ /* 0x000fc40007ffe0ff */
[----:B------:R-:W-:Y:S01]  /*0380*/  FSETP.GEU.AND P3, PT, R2, 1.175494350822287508e-38, PT ;  /* 0x008000000200780b */ /* 0x000fe20003f6e000 */
[----:B------:R-:W-:Y:S01]  /*0390*/  @!P2 FMUL R4, R4, 8388608 ;  /* 0x4b0000000404a820 */ /* 0x000fe20000400000 */
[----:B------:R-:W-:Y:S02]  /*03a0*/  LOP3.LUT R10, R6, 0xff800000, RZ, 0xc0, !PT ;  /* 0xff800000060a7812 */ /* 0x000fe400078ec0ff */
[----:B------:R-:W-:Y:S01]  /*03b0*/  FSEL R6, RZ, -23, P0 ;  /* 0xc1b80000ff067808 */ /* 0x000fe20000000000 */
[----:B------:R-:W-:Y:S01]  /*03c0*/  @!P1 FMUL R3, R3, 8388608 ;  /* 0x4b00000003039820 */ /* 0x000fe20000400000 */
[----:B------:R-:W-:Y:S01]  /*03d0*/  IADD3 R11, R4, -0x3f2aaaab, RZ ;  /* 0xc0d55555040b7810 */ /* 0x000fe20007ffe0ff */
[C---:B------:R-:W-:Y:S01]  /*03e0*/  IMAD.IADD R8, R5.reuse, 0x1, -R10 ;  /* 0x0000000105087824 */ /* 0x040fe200078e0a0a */
[----:B------:R-:W-:Y:S02]  /*03f0*/  ISETP.GE.U32.AND P0, PT, R5, 0x7f800000, PT ;  /* 0x7f8000000500780c */ /* 0x000fe40003f06070 */
[----:B------:R-:W-:Y:S01]  /*0400*/  LOP3.LUT R17, R11, 0xff800000, RZ, 0xc0, !PT ;  /* 0xff8000000b117812 */ /* 0x000fe200078ec0ff */
[----:B------:R-:W-:Y:S01]  /*0410*/  FADD R8, R8, -1 ;  /* 0xbf80000008087421 */ /* 0x000fe20000000000 */
[----:B------:R-:W-:Y:S01]  /*0420*/  IADD3 R7, R3, -0x3f2aaaab, RZ ;  /* 0xc0d5555503077810 */ /* 0x000fe20007ffe0ff */
[----:B------:R-:W-:Y:S01]  /*0430*/  @!P3 FMUL R2, R2, 8388608 ;  /* 0x4b0000000202b820 */ /* 0x000fe20000400000 */
[----:B------:R-:W-:Y:S01]  /*0440*/  I2FP.F32.S32 R22, R17 ;  /* 0x0000001100167245 */ /* 0x000fe20000201400 */
[----:B------:R-:W-:Y:S01]  /*0450*/  FFMA.FTZ R9, R8, -R12, 0.14084610342979431152 ;  /* 0x3e1039f608097423 */ /* 0x000fe2000001080c */
[----:B------:R-:W-:-:S02]  /*0460*/  LOP3.LUT R16, R7, 0xff800000, RZ, 0xc0, !PT ;  /* 0xff80000007107812 */ /* 0x000fc400078ec0ff */
[----:B------:R-:W-:Y:S01]  /*0470*/  I2FP.F32.S32 R7, R10 ;  /* 0x0000000a00077245 */ /* 0x000fe20000201400 */
[----:B------:R-:W-:Y:S01]  /*0480*/  FFMA.FTZ R9, R8, R9, -0.12148627638816833496 ;  /* 0xbdf8cdcc08097423 */ /* 0x000fe20000010009 */
[----:B------:R-:W-:Y:S02]  /*0490*/  I2FP.F32.S32 R10, R16 ;  /* 0x00000010000a7245 */ /* 0x000fe40000201400 */
[----:B------:R-:W-:Y:S01]  /*04a0*/  IADD3 R19, R2, -0x3f2aaaab, RZ ;  /* 0xc0d5555502137810 */ /* 0x000fe20007ffe0ff */
[----:B------:R-:W-:Y:S01]  /*04b0*/  FFMA.FTZ R11, R8, R9, 0.13980610668659210205 ;  /* 0x3e0f2955080b7423 */ /* 0x000fe20000010009 */
[----:B------:R-:W-:Y:S01]  /*04c0*/  FFMA.FTZ R9, R22, 1.1920928955078125e-07, R15 ;  /* 0x3400000016097823 */ /* 0x000fe2000001000f */
[----:B------:R-:W-:Y:S01]  /*04d0*/  IMAD.IADD R15, R4, 0x1, -R17 ;  /* 0x00000001040f7824 */ /* 0x000fe200078e0a11 */
[----:B------:R-:W-:Y:S01]  /*04e0*/  FFMA.FTZ R6, R7, 1.1920928955078125e-07, R6 ;  /* 0x3400000007067823 */ /* 0x000fe20000010006 */
[----:B------:R-:W-:Y:S01]  /*04f0*/  FFMA.FTZ R7, R10, 1.1920928955078125e-07, R13 ;  /* 0x340000000a077823 */ /* 0x000fe2000001000d */
[----:B------:R-:W-:Y:S01]  /*0500*/  IMAD.IADD R13, R3, 0x1, -R16 ;  /* 0x00000001030d7824 */ /* 0x000fe200078e0a10 */
[----:B------:R-:W-:Y:S01]  /*0510*/  FADD R15, R15, -1 ;  /* 0xbf8000000f0f7421 */ /* 0x000fe20000000000 */
[----:B------:R-:W-:Y:S01]  /*0520*/  LOP3.LUT R19, R19, 0xff800000, RZ, 0xc0, !PT ;  /* 0xff80000013137812 */ /* 0x000fe200078ec0ff */
[C---:B------:R-:W-:Y:S01]  /*0530*/  FFMA.FTZ R11, R8.reuse, R11, -0.16684235632419586182 ;  /* 0xbe2ad8b9080b7423 */ /* 0x040fe2000001000b */
[----:B------:R-:W-:Y:S01]  /*0540*/  FADD R13, R13, -1 ;  /* 0xbf8000000d0d7421 */ /* 0x000fe20000000000 */
[-C--:B------:R-:W-:Y:S01]  /*0550*/  FFMA.FTZ R22, R15, -R12.reuse, 0.14084610342979431152 ;  /* 0x3e1039f60f167423 */ /* 0x080fe2000001080c */
[----:B------:R-:W-:Y:S01]  /*0560*/  I2FP.F32.S32 R23, R19 ;  /* 0x0000001300177245 */ /* 0x000fe20000201400 */
[----:B------:R-:W-:Y:S01]  /*0570*/  FFMA.FTZ R11, R8, R11, 0.20012299716472625732 ;  /* 0x3e4ced0b080b7423 */ /* 0x000fe2000001000b */
[----:B------:R-:W-:Y:S01]  /*0580*/  FFMA.FTZ R16, R13, -R12, 0.14084610342979431152 ;  /* 0x3e1039f60d107423 */ /* 0x000fe2000001080c */
[----:B------:R-:W-:Y:S01]  /*0590*/  FFMA.FTZ R22, R15, R22, -0.12148627638816833496 ;  /* 0xbdf8cdcc0f167423 */ /* 0x000fe20000010016 */
[----:B------:R-:W-:Y:S01]  /*05a0*/  IMAD.IADD R19, R2, 0x1, -R19 ;  /* 0x0000000102137824 */ /* 0x000fe200078e0a13 */
[C---:B------:R-:W-:Y:S01]  /*05b0*/  FFMA.FTZ R17, R8.reuse, R11, -0.24999669194221496582 ;  /* 0xbe7fff2208117423 */ /* 0x040fe2000001000b */
[----:B------:R-:W-:Y:S01]  /*05c0*/  FFMA.FTZ R16, R13, R16, -0.12148627638816833496 ;  /* 0xbdf8cdcc0d107423 */ /* 0x000fe20000010010 */
[----:B------:R-:W-:Y:S01]  /*05d0*/  FFMA.FTZ R22, R15, R22, 0.13980610668659210205 ;  /* 0x3e0f29550f167423 */ /* 0x000fe20000010016 */
[----:B------:R-:W-:Y:S01]  /*05e0*/  FADD R11, R19, -1 ;  /* 0xbf800000130b7421 */ /* 0x000fe20000000000 */
[C---:B------:R-:W-:Y:S01]  /*05f0*/  FFMA.FTZ R17, R8.reuse, R17, 0.33333182334899902344 ;  /* 0x3eaaaa7808117423 */ /* 0x040fe20000010011 */
[----:B------:R-:W-:Y:S01]  /*0600*/  FFMA.FTZ R16, R13, R16, 0.13980610668659210205 ;  /* 0x3e0f29550d107423 */ /* 0x000fe20000010010 */
[----:B------:R-:W-:Y:S01]  /*0610*/  FFMA.FTZ R22, R15, R22, -0.16684235632419586182 ;  /* 0xbe2ad8b90f167423 */ /* 0x000fe20000010016 */
[----:B------:R-:W-:Y:S01]  /*0620*/  FFMA.FTZ R12, R11, -R12, 0.14084610342979431152 ;  /* 0x3e1039f60b0c7423 */ /* 0x000fe2000001080c */
[C---:B------:R-:W-:Y:S01]  /*0630*/  FFMA.FTZ R17, R8.reuse, R17, -0.5 ;  /* 0xbf00000008117423 */ /* 0x040fe20000010011 */
[----:B------:R-:W-:Y:S01]  /*0640*/  FFMA.FTZ R16, R13, R16, -0.16684235632419586182 ;  /* 0xbe2ad8b90d107423 */ /* 0x000fe20000010010 */
[----:B------:R-:W-:Y:S01]  /*0650*/  FFMA.FTZ R22, R15, R22, 0.20012299716472625732 ;  /* 0x3e4ced0b0f167423 */ /* 0x000fe20000010016 */
[----:B------:R-:W-:Y:S01]  /*0660*/  FFMA.FTZ R12, R11, R12, -0.12148627638816833496 ;  /* 0xbdf8cdcc0b0c7423 */ /* 0x000fe2000001000c */
[----:B------:R-:W-:Y:S01]  /*0670*/  ISETP.GE.U32.AND P1, PT, R3, 0x7f800000, PT ;  /* 0x7f8000000300780c */ /* 0x000fe20003f26070 */
[----:B------:R-:W-:Y:S01]  /*0680*/  FFMA.FTZ R16, R13, R16, 0.20012299716472625732 ;  /* 0x3e4ced0b0d107423 */ /* 0x000fe20000010010 */
[----:B------:R-:W-:Y:S01]  /*0690*/  FFMA.FTZ R22, R15, R22, -0.24999669194221496582 ;  /* 0xbe7fff220f167423 */ /* 0x000fe20000010016 */
[----:B------:R-:W-:Y:S01]  /*06a0*/  FFMA.FTZ R12, R11, R12, 0.13980610668659210205 ;  /* 0x3e0f29550b0c7423 */ /* 0x000fe2000001000c */
[C---:B------:R-:W-:Y:S01]  /*06b0*/  FMUL R17, R8.reuse, R17 ;  /* 0x0000001108117220 */ /* 0x040fe20000400000 */
[----:B------:R-:W-:Y:S01]  /*06c0*/  FFMA.FTZ R16, R13, R16, -0.24999669194221496582 ;  /* 0xbe7fff220d107423 */ /* 0x000fe20000010010 */
[----:B------:R-:W-:Y:S01]  /*06d0*/  FFMA.FTZ R22, R15, R22, 0.33333182334899902344 ;  /* 0x3eaaaa780f167423 */ /* 0x000fe20000010016 */
[----:B------:R-:W-:Y:S01]  /*06e0*/  FFMA.FTZ R12, R11, R12, -0.16684235632419586182 ;  /* 0xbe2ad8b90b0c7423 */ /* 0x000fe2000001000c */
[----:B------:R-:W-:Y:S01]  /*06f0*/  FFMA.FTZ R17, R8, R17, R8 ;  /* 0x0000001108117223 */ /* 0x000fe20000010008 */
[----:B------:R-:W-:Y:S01]  /*0700*/  FFMA.FTZ R16, R13, R16, 0.33333182334899902344 ;  /* 0x3eaaaa780d107423 */ /* 0x000fe20000010010 */
[----:B------:R-:W-:Y:S01]  /*0710*/  FFMA.FTZ R22, R15, R22, -0.5 ;  /* 0xbf0000000f167423 */ /* 0x000fe20000010016 */
[----:B------:R-:W-:Y:S01]  /*0720*/  FFMA.FTZ R12, R11, R12, 0.20012299716472625732 ;  /* 0x3e4ced0b0b0c7423 */ /* 0x000fe2000001000c */
[----:B------:R-:W-:Y:S01]  /*0730*/  FSEL R10, RZ, -23, P3 ;  /* 0xc1b80000ff0a7808 */ /* 0x000fe20001800000 */
[----:B------:R-:W-:Y:S01]  /*0740*/  FFMA.FTZ R16, R13, R16, -0.5 ;  /* 0xbf0000000d107423 */ /* 0x000fe20000010010 */
[----:B------:R-:W-:Y:S01]  /*0750*/  FMUL R22, R15, R22 ;  /* 0x000000160f167220 */ /* 0x000fe20000400000 */
[----:B------:R-:W-:Y:S01]  /*0760*/  FFMA.FTZ R12, R11, R12, -0.24999669194221496582 ;  /* 0xbe7fff220b0c7423 */ /* 0x000fe2000001000c */
[----:B------:R-:W-:Y:S01]  /*0770*/  ISETP.GE.U32.AND P2, PT, R4, 0x7f800000, PT ;  /* 0x7f8000000400780c */ /* 0x000fe20003f46070 */
[----:B------:R-:W-:Y:S01]  /*0780*/  @P0 IMAD.MOV.U32 R8, RZ, RZ, 0x7f800000 ;  /* 0x7f800000ff080424 */ /* 0x000fe200078e00ff */
[----:B------:R-:W-:Y:S01]  /*0790*/  FFMA.FTZ R22, R15, R22, R15 ;  /* 0x000000160f167223 */ /* 0x000fe2000001000f */
[----:B------:R-:W-:Y:S01]  /*07a0*/  IMAD.SHL.U32 R15, R27, 0x2, RZ ;  /* 0x000000021b0f7824 */ /* 0x000fe200078e00ff */
[----:B------:R-:W-:Y:S01]  /*07b0*/  FMUL R16, R13, R16 ;  /* 0x000000100d107220 */ /* 0x000fe20000400000 */
[----:B------:R-:W-:Y:S01]  /*07c0*/  FFMA.FTZ R12, R11, R12, 0.33333182334899902344 ;  /* 0x3eaaaa780b0c7423 */ /* 0x000fe2000001000c */
[----:B------:R-:W-:Y:S01]  /*07d0*/  ISETP.GE.U32.AND P3, PT, R2, 0x7f800000, PT ;  /* 0x7f8000000200780c */ /* 0x000fe20003f66070 */
[----:B------:R-:W-:Y:S01]  /*07e0*/  FFMA.FTZ R6, R6, 0.69314718246459960938, R17 ;  /* 0x3f31721806067823 */ /* 0x000fe20000010011 */
[----:B------:R-:W-:Y:S01]  /*07f0*/  LOP3.LUT R33, R15, 0x3e, RZ, 0xc0, !PT ;  /* 0x0000003e0f217812 */ /* 0x000fe200078ec0ff */
[----:B------:R-:W-:Y:S01]  /*0800*/  FFMA.FTZ R16, R13, R16, R13 ;  /* 0x000000100d107223 */ /* 0x000fe2000001000d */
[----:B------:R-:W-:Y:S01]  /*0810*/  @P0 FFMA.FTZ R6, R5, R8, +INF ;  /* 0x7f80000005060423 */ /* 0x000fe20000010008 */
[----:B------:R-:W-:Y:S01]  /*0820*/  FFMA.FTZ R12, R11, R12, -0.5 ;  /* 0xbf0000000b0c7423 */ /* 0x000fe2000001000c */
[----:B------:R-:W-:Y:S01]  /*0830*/  @P1 IMAD.MOV.U32 R8, RZ, RZ, 0x7f800000 ;  /* 0x7f800000ff081424 */ /* 0x000fe200078e00ff */
[----:B------:R-:W-:Y:S01]  /*0840*/  ISETP.GE.U32.AND P0, PT, R33, 0x32, PT ;  /* 0x000000322100780c */ /* 0x000fe20003f06070 */
[----:B------:R-:W-:Y:S01]  /*0850*/  FFMA.FTZ R7, R7, 0.69314718246459960938, R16 ;  /* 0x3f31721807077823 */ /* 0x000fe20000010010 */
[----:B------:R-:W-:Y:S01]  /*0860*/  FMUL R12, R11, R12 ;  /* 0x0000000c0b0c7220 */ /* 0x000fe20000400000 */
[----:B------:R-:W-:Y:S01]  /*0870*/  @P1 FFMA.FTZ R7, R3, R8, +INF ;  /* 0x7f80000003071423 */ /* 0x000fe20000010008 */
[C---:B------:R-:W-:Y:S01]  /*0880*/  IMAD R8, R34.reuse, 0x32, R33 ;  /* 0x0000003222087824 */ /* 0x040fe200078e0221 */
[----:B------:R-:W-:Y:S01]  /*0890*/  ISETP.LT.AND P1, PT, R34, 0x190, !P0 ;  /* 0x000001902200780c */ /* 0x000fe20004721270 */
[----:B------:R-:W-:Y:S01]  /*08a0*/  FFMA.FTZ R10, R23, 1.1920928955078125e-07, R10 ;  /* 0x34000000170a7823 */ /* 0x000fe2000001000a */
[----:B------:R-:W-:Y:S01]  /*08b0*/  ISETP.LT.AND P0, PT, R35, 0x190, !P0 ;  /* 0x000001902300780c */ /* 0x000fe20004701270 */
[----:B------:R-:W-:Y:S01]  /*08c0*/  FFMA.FTZ R11, R11, R12, R11 ;  /* 0x0000000c0b0b7223 */ /* 0x000fe2000001000b */
[----:B------:R-:W-:Y:S01]  /*08d0*/  FFMA.FTZ R22, R9, 0.69314718246459960938, R22 ;  /* 0x3f31721809167823 */ /* 0x000fe20000010016 */
[----:B------:R-:W-:Y:S01]  /*08e0*/  @P2 IMAD.MOV.U32 R5, RZ, RZ, 0x7f800000 ;  /* 0x7f800000ff052424 */ /* 0x000fe200078e00ff */
[----:B------:R-:W-:Y:S01]  /*08f0*/  IADD3 R16, R8, 0xc8, RZ ;  /* 0x000000c808107810 */ /* 0x000fe20007ffe0ff */
[----:B------:R-:W-:Y:S01]  /*0900*/  @P3 IMAD.MOV.U32 R9, RZ, RZ, 0x7f800000 ;  /* 0x7f800000ff093424 */ /* 0x000fe200078e00ff */
[----:B------:R-:W-:Y:S01]  /*0910*/  FFMA.FTZ R19, R10, 0.69314718246459960938, R11 ;  /* 0x3f3172180a137823 */ /* 0x000fe2000001000b */
[----:B------:R-:W-:Y:S01]  /*0920*/  IMAD.MOV.U32 R17, RZ, RZ, 0x4 ;  /* 0x00000004ff117424 */ /* 0x000fe200078e00ff */
[----:B------:R-:W-:Y:S01]  /*0930*/  @P2 FFMA.FTZ R22, R4, R5, +INF ;  /* 0x7f80000004162423 */ /* 0x000fe20000010005 */
[----:B------:R-:W-:Y:S01]  /*0940*/  @P3 FFMA.FTZ R19, R2, R9, +INF ;  /* 0x7f80000002133423 */ /* 0x000fe20000010009 */
[----:B------:R-:W-:Y:S01]  /*0950*/  CS2R R4, SRZ ;  /* 0x0000000000047805 */ /* 0x000fe2000001ff00 */
[-C--:B------:R-:W-:Y:S01]  /*0960*/  IMAD.WIDE R8, R8, R17.reuse, c[0x0][0x170] ;  /* 0x00005c0008087625 */ /* 0x080fe200078e0211 */
[----:B------:R-:W-:Y:S01]  /*0970*/  CS2R R2, SRZ ;  /* 0x0000000000027805 */ /* 0x000fe2000001ff00 */
[----:B------:R-:W-:Y:S01]  /*0980*/  FMUL.M8 R6, R6, 0.36067375540733337402 ;  /* 0x3eb8aa3b06067820 */ /* 0x000fe20000700000 */
[----:B------:R-:W-:Y:S01]  /*0990*/  FMUL.M8 R10, R7, 0.36067375540733337402 ;  /* 0x3eb8aa3b070a7820 */ /* 0x000fe20000700000 */
[----:B------:R-:W-:Y:S01]  /*09a0*/  IMAD.WIDE R16, R16, R17, c[0x0][0x170] ;  /* 0x00005c0010107625 */ /* 0x000fe200078e0211 */
[----:B------:R0:W2:Y:S01]  /*09b0*/  @P1 LDG.E.64 R4, [R8.64] ;  /* 0x0000000408041981 */ /* 0x0000a2000c1e1b00 */
[----:B------:R1:W3:Y:S03]  /*09c0*/  F2I.S64.TRUNC R12, R6 ;  /* 0x00000006000c7311 */ /* 0x0002e6000020d900 */
[----:B------:R4:W2:Y:S01]  /*09d0*/  @P0 LDG.E.64 R2, [R16.64] ;  /* 0x0000000410020981 */ /* 0x0008a2000c1e1b00 */
[----:B------:R-:W-:Y:S01]  /*09e0*/  SHF.R.U32.HI R23, RZ, 0x3, R27 ;  /* 0x00000003ff177819 */ /* 0x000fe2000001161b */
[----:B-1----:R-:W-:-:S03]  /*09f0*/  FMUL.M8 R6, R22, 0.36067375540733337402 ;  /* 0x3eb8aa3b16067820 */ /* 0x002fc60000700000 */
[----:B------:R-:W1:Y:S01]  /*0a00*/  F2I.S64.TRUNC R10, R10 ;  /* 0x0000000a000a7311 */ /* 0x000e62000020d900 */
[----:B------:R-:W-:Y:S02]  /*0a10*/  LOP3.LUT R22, R27, 0x40, RZ, 0xc0, !PT ;  /* 0x000000401b167812 */ /* 0x000fe400078ec0ff */
[----:B------:R-:W-:Y:S02]  /*0a20*/  SGXT.U32 R23, R23, 0x3 ;  /* 0x000000031717781a */ /* 0x000fe40000000000 */
[----:B------:R-:W-:-:S03]  /*0a30*/  SHF.R.U32.HI R22, RZ, 0x3, R22 ;  /* 0x00000003ff167819 */ /* 0x000fc60000011616 */
[----:B------:R-:W4:Y:S01]  /*0a40*/  F2I.S64.TRUNC R6, R6 ;  /* 0x0000000600067311 */ /* 0x000f22000020d900 */
[----:B------:R-:W-:Y:S01]  /*0a50*/  FMUL.M8 R19, R19, 0.36067375540733337402 ;  /* 0x3eb8aa3b13137820 */ /* 0x000fe20000700000 */
[----:B------:R-:W-:Y:S02]  /*0a60*/  LOP3.LUT R22, R23, R22, RZ, 0xfc, !PT ;  /* 0x0000001617167212 */ /* 0x000fe400078efcff */
[----:B---3--:R-:W-:Y:S02]  /*0a70*/  IADD3 R40, P3, R12, 0x8, RZ ;  /* 0x000000080c287810 */ /* 0x008fe40007f7e0ff */
[----:B------:R-:W-:Y:S02]  /*0a80*/  LOP3.LUT R26, R22, 0x30, RZ, 0xfc, !PT ;  /* 0x00000030161a7812 */ /* 0x000fe400078efcff */
[----:B0-----:R-:W0:Y:S01]  /*0a90*/  F2I.S64.TRUNC R8, R19 ;  /* 0x0000001300087311 */ /* 0x001e22000020d900 */
[----:B-1----:R-:W-:Y:S02]  /*0aa0*/  IADD3 R12, P4, R10, 0x8, RZ ;  /* 0x000000080a0c7810 */ /* 0x002fe40007f9e0ff */
[----:B------:R-:W-:Y:S01]  /*0ab0*/  ISETP.GE.U32.AND P2, PT, R26, 0x32, PT ;  /* 0x000000321a00780c */ /* 0x000fe20003f46070 */
[----:B----4-:R-:W-:-:S02]  /*0ac0*/  IMAD.MOV.U32 R17, RZ, RZ, 0x8 ;  /* 0x00000008ff117424 */ /* 0x010fc400078e00ff */
[----:B------:R-:W-:Y:S01]  /*0ad0*/  IMAD.X R13, RZ, RZ, R13, P3 ;  /* 0x000000ffff0d7224 */ /* 0x000fe200018e060d */
[----:B------:R-:W-:Y:S01]  /*0ae0*/  IADD3 R41, P3, R6, 0x8, RZ ;  /* 0x0000000806297810 */ /* 0x000fe20007f7e0ff */
[----:B------:R-:W-:Y:S02]  /*0af0*/  IMAD.X R43, RZ, RZ, R11, P4 ;  /* 0x000000ffff2b7224 */ /* 0x000fe400020e060b */
[----:B------:R-:W-:Y:S02]  /*0b00*/  IMAD.WIDE.U32 R10, R22, R17, c[0x0][0x168] ;  /* 0x00005a00160a7625 */ /* 0x000fe400078e0011 */
[----:B------:R-:W-:Y:S02]  /*0b10*/  CS2R R16, SRZ ;  /* 0x0000000000107805 */ /* 0x000fe4000001ff00 */
[----:B------:R-:W-:Y:S01]  /*0b20*/  IMAD.X R6, RZ, RZ, R7, P3 ;  /* 0x000000ffff067224 */ /* 0x000fe200018e0607 */
[----:B------:R-:W-:Y:S01]  /*0b30*/  ISETP.GE.U32.AND P3, PT, R21, 0x8, PT ;  /* 0x000000081500780c */ /* 0x000fe20003f66070 */
[----:B------:R-:W-:Y:S01]  /*0b40*/  UMOV UR4, 0x0 ;  /* 0x0000000000047882 */ /* 0x000fe20000000000 */
[----:B0-----:R-:W-:Y:S01]  /*0b50*/  IADD3 R42, P4, R8, 0x8, RZ ;  /* 0x00000008082a7810 */ /* 0x001fe20007f9e0ff */
[----:B------:R-:W-:-:S02]  /*0b60*/  UMOV UR5, 0x14f00000 ;  /* 0x14f0000000057882 */ /* 0x000fc40000000000 */
[----:B------:R0:W5:Y:S01]  /*0b70*/  @!P2 LDG.E.EL.64 R16, desc[UR4][R10.64+0x180] ;  /* 0x000180040a10a981 */ /* 0x000162200c2e1b00 */
[----:B------:R-:W-:Y:S01]  /*0b80*/  ISETP.LT.U32.AND P2, PT, R40, 0xf, PT ;  /* 0x0000000f2800780c */ /* 0x000fe20003f41070 */
[----:B------:R-:W-:Y:S01]  /*0b90*/  IMAD.X R8, RZ, RZ, R9, P4 ;  /* 0x000000ffff087224 */ /* 0x000fe200020e0609 */
[----:B------:R-:W-:Y:S01]  /*0ba0*/  ISETP.GE.U32.AND P4, PT, R38, 0x8, PT ;  /* 0x000000082600780c */ /* 0x000fe20003f86070 */
[----:B------:R-:W-:Y:S01]  /*0bb0*/  IMAD R25, R29, 0x32, -R0 ;  /* 0x000000321d197824 */ /* 0x000fe200078e0a00 */
[C---:B------:R-:W-:Y:S01]  /*0bc0*/  ISETP.LT.AND.EX P2, PT, R13.reuse, RZ, PT, P2 ;  /* 0x000000ff0d00720c */ /* 0x040fe20003f41320 */
[----:B------:R0:W5:Y:S01]  /*0bd0*/  LDG.E.EL.64 R22, desc[UR4][R10.64+0x80] ;  /* 0x000080040a167981 */ /* 0x000162200c2e1b00 */
[----:B------:R-:W-:Y:S02]  /*0be0*/  ISETP.GT.AND P6, PT, R18, RZ, PT ;  /* 0x000000ff1200720c */ /* 0x000fe40003fc4270 */
[----:B------:R-:W-:Y:S01]  /*0bf0*/  @P3 SEL R21, R40, 0xf, P2 ;  /* 0x0000000f28153807 */ /* 0x000fe20001000000 */
[----:B------:R0:W5:Y:S01]  /*0c00*/  LDG.E.EL.64 R18, desc[UR4][R10.64] ;  /* 0x000000040a127981 */ /* 0x000162200c2e1b00 */
[----:B------:R-:W-:-:S02]  /*0c10*/  SEL R45, R13, RZ, P2 ;  /* 0x000000ff0d2d7207 */ /* 0x000fc40001000000 */
[----:B------:R-:W-:Y:S02]  /*0c20*/  ISETP.LT.U32.AND P2, PT, R12, 0xf, PT ;  /* 0x0000000f0c00780c */ /* 0x000fe40003f41070 */
[----:B------:R-:W-:Y:S02]  /*0c30*/  SEL R9, RZ, 0x10, !P6 ;  /* 0x00000010ff097807 */ /* 0x000fe40007000000 */
[C---:B------:R-:W-:Y:S02]  /*0c40*/  ISETP.LT.AND.EX P2, PT, R43.reuse, RZ, PT, P2 ;  /* 0x000000ff2b00720c */ /* 0x040fe40003f41320 */
[----:B------:R-:W-:Y:S02]  /*0c50*/  ISETP.GE.U32.AND P6, PT, R36, 0x8, PT ;  /* 0x000000082400780c */ /* 0x000fe40003fc6070 */
[----:B------:R-:W-:Y:S02]  /*0c60*/  @P4 SEL R38, R12, 0xf, P2 ;  /* 0x0000000f0c264807 */ /* 0x000fe40001000000 */
[----:B------:R-:W-:-:S02]  /*0c70*/  SEL R43, R43, RZ, P2 ;  /* 0x000000ff2b2b7207 */ /* 0x000fc40001000000 */
[----:B------:R-:W-:Y:S02]  /*0c80*/  ISETP.LT.U32.AND P2, PT, R41, 0xf, PT ;  /* 0x0000000f2900780c */ /* 0x000fe40003f41070 */
[----:B------:R-:W-:Y:S02]  /*0c90*/  LOP3.LUT R46, R27, 0x3f, RZ, 0xc0, !PT ;  /* 0x0000003f1b2e7812 */ /* 0x000fe400078ec0ff */
[----:B------:R-:W-:Y:S02]  /*0ca0*/  SEL R45, R45, RZ, P3 ;  /* 0x000000ff2d2d7207 */ /* 0x000fe40001800000 */
[----:B------:R-:W-:Y:S01]  /*0cb0*/  ISETP.LT.AND.EX P2, PT, R6, RZ, PT, P2 ;  /* 0x000000ff0600720c */ /* 0x000fe20003f41320 */
[----:B------:R-:W-:Y:S01]  /*0cc0*/  IMAD.IADD R25, R46, 0x1, R25 ;  /* 0x000000012e197824 */ /* 0x000fe200078e0219 */
[----:B------:R-:W-:Y:S02]  /*0cd0*/  ISETP.GE.U32.AND P3, PT, R37, 0x8, PT ;  /* 0x000000082500780c */ /* 0x000fe40003f66070 */
[----:B------:R-:W-:-:S02]  /*0ce0*/  @P6 SEL R36, R41, 0xf, P2 ;  /* 0x0000000f29246807 */ /* 0x000fc40001000000 */
[----:B------:R-:W-:Y:S02]  /*0cf0*/  SEL R41, R6, RZ, P2 ;  /* 0x000000ff06297207 */ /* 0x000fe40001000000 */
[----:B------:R-:W-:Y:S02]  /*0d00*/  ISETP.LT.U32.AND P2, PT, R42, 0xf, PT ;  /* 0x0000000f2a00780c */ /* 0x000fe40003f41070 */
[----:B------:R-:W-:Y:S02]  /*0d10*/  ISETP.GT.AND P5, PT, R25, RZ, PT ;  /* 0x000000ff1900720c */ /* 0x000fe40003fa4270 */
[----:B------:R-:W-:Y:S01]  /*0d20*/  ISETP.LT.AND.EX P2, PT, R8, RZ, PT, P2 ;  /* 0x000000ff0800720c */ /* 0x000fe20003f41320 */
[----:B------:R0:W5:Y:S01]  /*0d30*/  LDG.E.EL.64 R24, desc[UR4][R10.64+0x100] ;  /* 0x000100040a187981 */ /* 0x000162200c2e1b00 */
[----:B------:R-:W-:Y:S02]  /*0d40*/  SEL R40, RZ, 0x10, !P5 ;  /* 0x00000010ff287807 */ /* 0x000fe40006800000 */
[----:B------:R-:W-:-:S02]  /*0d50*/  ISETP.GT.AND P5, PT, R39, RZ, PT ;  /* 0x000000ff2700720c */ /* 0x000fc40003fa4270 */
[----:B------:R-:W-:Y:S02]  /*0d60*/  SEL R43, R43, RZ, P4 ;  /* 0x000000ff2b2b7207 */ /* 0x000fe40002000000 */
[----:B------:R-:W-:Y:S02]  /*0d70*/  @P3 SEL R37, R42, 0xf, P2 ;  /* 0x0000000f2a253807 */ /* 0x000fe40001000000 */
[----:B------:R-:W-:Y:S02]  /*0d80*/  SEL R39, R8, RZ, P2 ;  /* 0x000000ff08277207 */ /* 0x000fe40001000000 */
[----:B------:R-:W-:Y:S02]  /*0d90*/  IADD3 R9, P4, R38, R9, RZ ;  /* 0x0000000926097210 */ /* 0x000fe40007f9e0ff */
[----:B------:R-:W-:Y:S02]  /*0da0*/  IADD3 R21, P2, R21, R40, RZ ;  /* 0x0000002815157210 */ /* 0x000fe40007f5e0ff */
[----:B------:R-:W-:-:S02]  /*0db0*/  SEL R7, RZ, 0x10, !P5 ;  /* 0x00000010ff077807 */ /* 0x000fc40006800000 */
[----:B------:R-:W-:Y:S01]  /*0dc0*/  ISETP.GT.AND P5, PT, R20, RZ, PT ;  /* 0x000000ff1400720c */ /* 0x000fe20003fa4270 */
[----:B------:R-:W-:Y:S02]  /*0dd0*/  IMAD.X R43, RZ, RZ, R43, P4 ;  /* 0x000000ffff2b7224 */ /* 0x000fe400020e062b */
[----:B------:R-:W-:Y:S01]  /*0de0*/  IMAD.X R45, RZ, RZ, R45, P2 ;  /* 0x000000ffff2d7224 */ /* 0x000fe200010e062d */
[----:B0-----:R-:W-:Y:S02]  /*0df0*/  SEL R10, RZ, 0x10, !P5 ;  /* 0x00000010ff0a7807 */ /* 0x001fe40006800000 */
[----:B------:R-:W-:Y:S02]  /*0e00*/  IADD3 R7, P5, R36, R7, RZ ;  /* 0x0000000724077210 */ /* 0x000fe40007fbe0ff */
[----:B------:R-:W-:Y:S02]  /*0e10*/  SEL R41, R41, RZ, P6 ;  /* 0x000000ff29297207 */ /* 0x000fe40003000000 */
[----:B------:R-:W-:-:S02]  /*0e20*/  IADD3 R37, P4, R37, R10, RZ ;  /* 0x0000000a25257210 */ /* 0x000fc40007f9e0ff */
[----:B------:R-:W-:Y:S02]  /*0e30*/  SHF.R.U32.HI R42, RZ, 0x1a, R43 ;  /* 0x0000001aff2a7819 */ /* 0x000fe4000001162b */
[----:B------:R-:W-:Y:S02]  /*0e40*/  SEL R39, R39, RZ, P3 ;  /* 0x000000ff27277207 */ /* 0x000fe40001800000 */
[----:B------:R-:W-:Y:S01]  /*0e50*/  SHF.R.U32.HI R44, RZ, 0x1a, R45 ;  /* 0x0000001aff2c7819 */ /* 0x000fe2000001162d */
[----:B------:R-:W-:Y:S01]  /*0e60*/  IMAD.X R41, RZ, RZ, R41, P5 ;  /* 0x000000ffff297224 */ /* 0x000fe200028e0629 */
[----:B------:R-:W-:Y:S01]  /*0e70*/  LOP3.LUT R42, R42, 0x20, RZ, 0xc0, !PT ;  /* 0x000000202a2a7812 */ /* 0x000fe200078ec0ff */
[----:B------:R-:W-:Y:S01]  /*0e80*/  IMAD.X R39, RZ, RZ, R39, P4 ;  /* 0x000000ffff277224 */ /* 0x000fe200020e0627 */
[----:B------:R-:W-:Y:S02]  /*0e90*/  LOP3.LUT R44, R44, 0x20, RZ, 0xc0, !PT ;  /* 0x000000202c2c7812 */ /* 0x000fe400078ec0ff */
[----:B------:R-:W-:-:S02]  /*0ea0*/  SHF.R.U32.HI R40, RZ, 0x1a, R41 ;  /* 0x0000001aff287819 */ /* 0x000fc40000011629 */
[----:B------:R-:W-:Y:S02]  /*0eb0*/  IADD3 R42, P2, R42, R9, RZ ;  /* 0x000000092a2a7210 */ /* 0x000fe40007f5e0ff */
[----:B------:R-:W-:Y:S02]  /*0ec0*/  IADD3 R44, P3, R44, R21, RZ ;  /* 0x000000152c2c7210 */ /* 0x000fe40007f7e0ff */
[----:B------:R-:W-:Y:S01]  /*0ed0*/  SHF.R.U32.HI R38, RZ, 0x1a, R39 ;  /* 0x0000001aff267819 */ /* 0x000fe20000011627 */
[----:B------:R-:W-:Y:S01]  /*0ee0*/  IMAD.X R43, RZ, RZ, R43, P2 ;  /* 0x000000ffff2b7224 */ /* 0x000fe200010e062b */
[----:B------:R-:W-:Y:S01]  /*0ef0*/  LOP3.LUT R40, R40, 0x20, RZ, 0xc0, !PT ;  /* 0x0000002028287812 */ /* 0x000fe200078ec0ff */
[----:B------:R-:W-:Y:S01]  /*0f00*/  IMAD.X R45, RZ, RZ, R45, P3 ;  /* 0x000000ffff2d7224 */ /* 0x000fe200018e062d */
[----:B------:R-:W-:Y:S02]  /*0f10*/  LOP3.LUT R15, R15, 0xfe, RZ, 0xc0, !PT ;  /* 0x000000fe0f0f7812 */ /* 0x000fe400078ec0ff */
[----:B------:R-:W-:-:S02]  /*0f20*/  ISETP.GT.U32.AND P2, PT, R42, 0x1f, PT ;  /* 0x0000001f2a00780c */ /* 0x000fc40003f44070 */
[----:B------:R-:W-:Y:S02]  /*0f30*/  LOP3.LUT R38, R38, 0x20, RZ, 0xc0, !PT ;  /* 0x0000002026267812 */ /* 0x000fe400078ec0ff */
[----:B------:R-:W-:Y:S02]  /*0f40*/  ISETP.GT.U32.AND P3, PT, R44, 0x1f, PT ;  /* 0x0000001f2c00780c */ /* 0x000fe40003f64070 */
[----:B------:R-:W-:Y:S02]  /*0f50*/  SHF.R.U32.HI R6, RZ, 0x2, R27 ;  /* 0x00000002ff067819 */ /* 0x000fe4000001161b */
[----:B------:R-:W-:Y:S02]  /*0f60*/  IADD3 R40, P4, R40, R7, RZ ;  /* 0x0000000728287210 */ /* 0x000fe40007f9e0ff */
[----:B------:R-:W-:Y:S02]  /*0f70*/  LOP3.LUT R7, R15, 0x100, RZ, 0xfc, !PT ;  /* 0x000001000f077812 */ /* 0x000fe400078efcff */
[----:B------:R-:W-:-:S02]  /*0f80*/  ISETP.GT.U32.AND.EX P2, PT, R43, RZ, PT, P2 ;  /* 0x000000ff2b00720c */ /* 0x000fc40003f44120 */
[----:B------:R-:W-:Y:S02]  /*0f90*/  IADD3 R38, P5, R38, R37, RZ ;  /* 0x0000002526267210 */ /* 0x000fe40007fbe0ff */
[----:B------:R-:W-:Y:S02]  /*0fa0*/  ISETP.GT.U32.AND.EX P3, PT, R45, RZ, PT, P3 ;  /* 0x000000ff2d00720c */ /* 0x000fe40003f64130 */
[----:B------:R-:W-:Y:S01]  /*0fb0*/  LOP3.LUT R6, R6, 0x18, RZ, 0xc0, !PT ;  /* 0x0000001806067812 */ /* 0x000fe200078ec0ff */
[----:B------:R-:W-:Y:S01]  /*0fc0*/  IMAD.X R41, RZ, RZ, R41, P4 ;  /* 0x000000ffff297224 */ /* 0x000fe200020e0629 */
[----:B------:R-:W-:Y:S01]  /*0fd0*/  SHF.R.U32.HI R7, RZ, 0x3, R7 ;  /* 0x00000003ff077819 */ /* 0x000fe20000011607 */
[----:B------:R-:W-:Y:S01]  /*0fe0*/  IMAD.X R39, RZ, RZ, R39, P5 ;  /* 0x000000ffff277224 */ /* 0x000fe200028e0627 */
[----:B------:R-:W-:Y:S02]  /*0ff0*/  ISETP.LT.AND P2, PT, R14, 0x190, P2 ;  /* 0x000001900e00780c */ /* 0x000fe40001741270 */
[----:B------:R-:W-:-:S02]  /*1000*/  ISETP.GT.U32.AND P4, PT, R40, 0x1f, PT ;  /* 0x0000001f2800780c */ /* 0x000fc40003f84070 */
[----:B------:R-:W-:Y:S01]  /*1010*/  ISETP.LT.AND P3, PT, R0, 0x190, P3 ;  /* 0x000001900000780c */ /* 0x000fe20001f61270 */
[----:B------:R-:W-:Y:S01]  /*1020*/  IMAD R37, R15, 0x4, R6 ;  /* 0x000000040f257824 */ /* 0x000fe200078e0206 */
[----:B------:R-:W-:Y:S02]  /*1030*/  ISETP.GT.U32.AND P5, PT, R38, 0x1f, PT ;  /* 0x0000001f2600780c */ /* 0x000fe40003fa4070 */
[C---:B------:R-:W-:Y:S02]  /*1040*/  LOP3.LUT R8, R0.reuse, 0x6, RZ, 0xfc, !PT ;  /* 0x0000000600087812 */ /* 0x040fe400078efcff */
[----:B------:R-:W-:Y:S02]  /*1050*/  LOP3.LUT R6, R0, 0x4, RZ, 0xfc, !PT ;  /* 0x0000000400067812 */ /* 0x000fe400078efcff */
[----:B------:R-:W-:Y:S02]  /*1060*/  LOP3.LUT R36, R7, 0x38, RZ, 0xc0, !PT ;  /* 0x0000003807247812 */ /* 0x000fe400078ec0ff */
[----:B------:R-:W-:-:S02]  /*1070*/  ISETP.GT.U32.AND.EX P4, PT, R41, RZ, PT, P4 ;  /* 0x000000ff2900720c */ /* 0x000fc40003f84140 */
[----:B------:R-:W-:Y:S02]  /*1080*/  SEL R0, RZ, 0x1, !P3 ;  /* 0x00000001ff007807 */ /* 0x000fe40005800000 */
[----:B------:R-:W-:Y:S02]  /*1090*/  SEL R7, RZ, 0x1fffe, !P2 ;  /* 0x0001fffeff077807 */ /* 0x000fe40005000000 */
[----:B------:R-:W-:Y:S02]  /*10a0*/  ISETP.GT.U32.AND.EX P5, PT, R39, RZ, PT, P5 ;  /* 0x000000ff2700720c */ /* 0x000fe40003fa4150 */
[----:B------:R-:W-:Y:S01]  /*10b0*/  ISETP.LT.AND P4, PT, R6, 0x190, P4 ;  /* 0x000001900600780c */ /* 0x000fe20002781270 */
[----:B------:R-:W-:Y:S01]  /*10c0*/  IMAD.IADD R6, R0, 0x1, R7 ;  /* 0x0000000100067824 */ /* 0x000fe200078e0207 */
[----:B------:R-:W-:Y:S02]  /*10d0*/  ISETP.LT.AND P5, PT, R8, 0x190, P5 ;  /* 0x000001900800780c */ /* 0x000fe40002fa1270 */
[----:B------:R-:W-:-:S02]  /*10e0*/  SEL R0, RZ, 0x4, !P4 ;  /* 0x00000004ff007807 */ /* 0x000fc40006000000 */
[----:B------:R-:W-:Y:S02]  /*10f0*/  SEL R7, RZ, 0x7fff8, !P5 ;  /* 0x0007fff8ff077807 */ /* 0x000fe40006800000 */
[----:B------:R-:W-:-:S04]  /*1100*/  LOP3.LUT R6, R6, 0x3, RZ, 0xc0, !PT ;  /* 0x0000000306067812 */ /* 0x000fc800078ec0ff */
[----:B------:R-:W-:-:S04]  /*1110*/  IADD3 R0, R6, R7, R0 ;  /* 0x0000000706007210 */ /* 0x000fc80007ffe000 */
[----:B------:R-:W-:-:S04]  /*1120*/  LOP3.LUT P2, RZ, R0, 0xf, RZ, 0xc0, !PT ;  /* 0x0000000f00ff7812 */ /* 0x000fc8000784c0ff */
[----:B------:R-:W-:Y:S01]  /*1130*/  ISETP.GT.U32.OR P2, PT, R46, 0x31, !P2 ;  /* 0x000000312e00780c */ /* 0x000fe20005744470 */
[----:B------:R-:W-:Y:S01]  /*1140*/  IMAD R36, R15, 0x4, R36 ;  /* 0x000000040f247824 */ /* 0x000fe200078e0224 */
[----:B--2---:R0:W-:Y:S04]  /*1150*/  STS.64 [R37], R4 ;  /* 0x0000000425007388 */ /* 0x0041e80000000a00 */
[----:B------:R0:W-:Y:S04]  /*1160*/  STS.64 [R36+0x400], R2 ;  /* 0x0004000224007388 */ /* 0x0001e80000000a00 */
[----:B------:R-:W-:Y:S06]  /*1170*/  BAR.SYNC.DEFER_BLOCKING 0x0 ;  /* 0x0000000000007b1d */ /* 0x000fec0000010000 */
[----:B------:R-:W-:Y:S05]  /*1180*/  @P2 BRA `(.L_x_0) ;  /* 0x0000013000002947 */ /* 0x000fea0003800000 */
[----:B0-----:R-:W-:Y:S01]  /*1190*/  MOV R2, 0x0 ;  /* 0x0000000000027802 */ /* 0x001fe20000000f00 */
[----:B------:R-:W-:-:S02]  /*11a0*/  IMAD.MOV.U32 R4, RZ, RZ, c[0x4][0x18] ;  /* 0x01000600ff047624 */ /* 0x000fc400078e00ff */
[----:B------:R-:W-:Y:S02]  /*11b0*/  IMAD.MOV.U32 R5, RZ, RZ, c[0x4][0x1c] ;  /* 0x01000700ff057624 */ /* 0x000fe400078e00ff */
[----:B------:R-:W-:Y:S01]  /*11c0*/  IMAD.MOV.U32 R6, RZ, RZ, c[0x4][0x10] ;  /* 0x01000400ff067624 */ /* 0x000fe200078e00ff */
[----:B------:R-:W0:Y:S01]  /*11d0*/  LDC.64 R2, c[0x4][R2] ;  /* 0x0100000002027b82 */ /* 0x000e220000000a00 */
[----:B------:R-:W-:Y:S02]  /*11e0*/  IMAD.MOV.U32 R7, RZ, RZ, c[0x4][0x14] ;  /* 0x01000500ff077624 */ /* 0x000fe400078e00ff */
[----:B------:R-:W-:Y:S02]  /*11f0*/  IMAD.MOV.U32 R8, RZ, RZ, 0x42 ;  /* 0x00000042ff087424 */ /* 0x000fe400078e00ff */
[----:B------:R-:W-:Y:S02]  /*1200*/  IMAD.MOV.U32 R10, RZ, RZ, c[0x4][0x8] ;  /* 0x01000200ff0a7624 */ /* 0x000fe400078e00ff */
[----:B------:R-:W-:-:S02]  /*1210*/  IMAD.MOV.U32 R11, RZ, RZ, c[0x4][0xc] ;  /* 0x01000300ff0b7624 */ /* 0x000fc400078e00ff */
[----:B------:R-:W-:Y:S02]  /*1220*/  IMAD.MOV.U32 R12, RZ, RZ, 0x1 ;  /* 0x00000001ff0c7424 */ /* 0x000fe400078e00ff */
[----:B------:R-:W-:Y:S02]  /*1230*/  IMAD.MOV.U32 R13, RZ, RZ, RZ ;  /* 0x000000ffff0d7224 */ /* 0x000fe400078e00ff */
[----:B------:R-:W-:-:S05]  /*1240*/  LEPC R14 ;  /* 0x00000000000e734e */ /* 0x000fca0000000000 */
[----:B------:R-:W-:Y:S02]  /*1250*/  MOV R9, 0x12c0 ;  /* 0x000012c000097802 */ /* 0x000fe40000000f00 */
[----:B------:R-:W-:Y:S02]  /*1260*/  MOV R20, 0x1240 ;  /* 0x0000124000147802 */ /* 0x000fe40000000f00 */
[----:B------:R-:W-:Y:S02]  /*1270*/  MOV R21, 0x0 ;  /* 0x0000000000157802 */ /* 0x000fe40000000f00 */
[----:B------:R-:W-:Y:S02]  /*1280*/  MOV R0, 0x0 ;  /* 0x0000000000007802 */ /* 0x000fe40000000f00 */
[----:B------:R-:W-:-:S04]  /*1290*/  IADD3 R20, P2, P3, -R20, R9, R14 ;  /* 0x0000000914147210 */ /* 0x000fc80007b5e10e */
[----:B------:R-:W-:-:S04]  /*12a0*/  IADD3.X R21, ~R0, R21, R15, P2, P3 ;  /* 0x0000001500157210 */ /* 0x000fc800017e650f */
[----:B0----5:R-:W-:Y:S05]  /*12b0*/  CALL.ABS.NOINC R2 ;  /* 0x0000000002007343 */ /* 0x021fea0003c00000 */
.L_x_0:
[----:B0-----:R-:W-:Y:S01]  /*12c0*/  SHF.R.U32.HI R3, RZ, 0x3, R27 ;  /* 0x00000003ff037819 */ /* 0x001fe2000001161b */
[C---:B------:R-:W-:Y:S01]  /*12d0*/  IMAD.SHL.U32 R0, R27.reuse, 0x40, RZ ;  /* 0x000000401b007824 */ /* 0x040fe200078e00ff */
[----:B------:R-:W-:Y:S01]  /*12e0*/  LOP3.LUT R2, R27, 0x40, RZ, 0xc0, !PT ;  /* 0x000000401b027812 */ /* 0x000fe200078ec0ff */
[----:B------:R-:W-:Y:S01]  /*12f0*/  IMAD.HI R20, R35, 0x51eb851f, RZ ;  /* 0x51eb851f23147827 */ /* 0x000fe200078e02ff */
[----:B------:R-:W-:Y:S01]  /*1300*/  SGXT.U32 R3, R3, 0x3 ;  /* 0x000000030303781a */ /* 0x000fe20000000000 */
[----:B------:R-:W-:Y:S01]  /*1310*/  WARPSYNC 0xffffffff ;  /* 0xffffffff00007948 */ /* 0x000fe20003800000 */
[----:B------:R-:W-:Y:S01]  /*1320*/  SHF.R.U32.HI R2, RZ, 0x3, R2 ;  /* 0x00000003ff027819 */ /* 0x000fe20000011602 */
[----:B------:R-:W-:Y:S01]  /*1330*/  IMAD.HI R21, R34, 0x51eb851f, RZ ;  /* 0x51eb851f22157827 */ /* 0x000fe200078e02ff */
[----:B------:R-:W-:Y:S02]  /*1340*/  LOP3.LUT R0, R0, 0x1c0, RZ, 0xc0, !PT ;  /* 0x000001c000007812 */ /* 0x000fe400078ec0ff */
[----:B------:R-:W-:-:S02]  /*1350*/  LOP3.LUT R3, R3, R2, RZ, 0xfc, !PT ;  /* 0x0000000203037212 */ /* 0x000fc400078efcff */
[----:B------:R-:W-:Y:S02]  /*1360*/  LOP3.LUT R28, R28, 0x7, R27, 0xf8, !PT ;  /* 0x000000071c1c7812 */ /* 0x000fe400078ef81b */
[----:B------:R-:W-:Y:S02]  /*1370*/  LOP3.LUT R15, R3, R0, RZ, 0xfc, !PT ;  /* 0x00000000030f7212 */ /* 0x000fe400078efcff */
[----:B------:R-:W-:Y:S02]  /*1380*/  SHF.R.U32.HI R3, RZ, 0x1f, R20 ;  /* 0x0000001fff037819 */ /* 0x000fe40000011614 */
[----:B------:R-:W-:Y:S01]  /*1390*/  SHF.R.U32.HI R2, RZ, 0x1f, R21 ;  /* 0x0000001fff027819 */ /* 0x000fe20000011615 */
[----:B------:R-:W-:Y:S01]  /*13a0*/  IMAD.SHL.U32 R15, R15, 0x4, RZ ;  /* 0x000000040f0f7824 */ /* 0x000fe200078e00ff */
[----:B------:R-:W-:Y:S02]  /*13b0*/  ISETP.GE.AND P3, PT, R28, 0x190, PT ;  /* 0x000001901c00780c */ /* 0x000fe40003f66270 */
[----:B------:R-:W-:-:S02]  /*13c0*/  LEA.HI.SX32 R20, R20, R3, 0x1c ;  /* 0x0000000314147211 */ /* 0x000fc400078fe2ff */
[----:B------:R-:W-:Y:S02]  /*13d0*/  LEA.HI R0, R0, R15, RZ, 0x1d ;  /* 0x0000000f00007211 */ /* 0x000fe400078fe8ff */
[----:B------:R-:W-:Y:S02]  /*13e0*/  LEA.HI.SX32 R21, R21, R2, 0x1c ;  /* 0x0000000215157211 */ /* 0x000fe400078fe2ff */
[----:B------:R-:W-:Y:S01]  /*13f0*/  ISETP.LT.U32.AND P4, PT, R26, 0x32, !P3 ;  /* 0x000000321a00780c */ /* 0x000fe20005f81070 */
[----:B------:R0:W1:Y:S01]  /*1400*/  LDS R10, [R0] ;  /* 0x00000000000a7984 */ /* 0x0000620000000800 */
[----:B------:R-:W-:Y:S01]  /*1410*/  LOP3.LUT R14, R27, 0x7, RZ, 0xc0, !PT ;  /* 0x000000071b0e7812 */ /* 0x000fe200078ec0ff */
[----:B------:R-:W-:Y:S02]  /*1420*/  IMAD R26, R20, -0x32, R35 ;  /* 0xffffffce141a7824 */ /* 0x000fe400078e0223 */
[----:B------:R0:W2:Y:S01]  /*1430*/  LDS R13, [R0+0x40] ;  /* 0x00004000000d7984 */ /* 0x0000a20000000800 */
[----:B------:R-:W-:-:S03]  /*1440*/  IMAD R34, R21, -0x32, R34 ;  /* 0xffffffce15227824 */ /* 0x000fc600078e0222 */
[----:B------:R0:W3:Y:S04]  /*1450*/  LDS R11, [R0+0x80] ;  /* 0x00008000000b7984 */ /* 0x0000e80000000800 */
[----:B------:R0:W4:Y:S02]  /*1460*/  LDS R12, [R0+0xc0] ;  /* 0x0000c000000c7984 */ /* 0x0001240000000800 */
[----:B------:R-:W-:Y:S01]  /*1470*/  BAR.SYNC.DEFER_BLOCKING 0x0 ;  /* 0x0000000000007b1d */ /* 0x000fe20000010000 */
[----:B------:R-:W-:Y:S01]  /*1480*/  LEA R4, P5, R44, c[0x0][0x160], 0x5 ;  /* 0x000058002c047a11 */ /* 0x000fe200078a28ff */
[----:B------:R-:W-:Y:S01]  /*1490*/  IMAD.IADD R15, R15, 0x1, R0 ;  /* 0x000000010f0f7824 */ /* 0x000fe200078e0200 */
[----:B------:R-:W-:Y:S02]  /*14a0*/  LEA R2, P2, R42, c[0x0][0x160], 0x5 ;  /* 0x000058002a027a11 */ /* 0x000fe400078428ff */
[----:B------:R-:W-:Y:S01]  /*14b0*/  LEA.HI.X R5, R44, c[0x0][0x164], R45, 0x5, P5 ;  /* 0x000059002c057a11 */ /* 0x000fe200028f2c2d */
[----:B------:R-:W-:Y:S01]  /*14c0*/  UMOV UR4, 0x0 ;  /* 0x0000000000047882 */ /* 0x000fe20000000000 */
[----:B------:R-:W-:Y:S01]  /*14d0*/  LEA R6, P5, R40, c[0x0][0x160], 0x5 ;  /* 0x0000580028067a11 */ /* 0x000fe200078a28ff */
[----:B------:R-:W-:Y:S01]  /*14e0*/  UMOV UR5, 0x14f00000 ;  /* 0x14f0000000057882 */ /* 0x000fe20000000000 */
[----:B------:R-:W-:Y:S01]  /*14f0*/  LEA R8, P6, R38, c[0x0][0x160], 0x5 ;  /* 0x0000580026087a11 */ /* 0x000fe200078c28ff */
[----:B------:R-:W-:Y:S01]  /*1500*/  IMAD.WIDE R4, R29, 0x4, R4 ;  /* 0x000000041d047825 */ /* 0x000fe200078e0204 */
[----:B------:R-:W-:-:S02]  /*1510*/  LEA.HI.X R7, R40, c[0x0][0x164], R41, 0x5, P5 ;  /* 0x0000590028077a11 */ /* 0x000fc400028f2c29 */
[----:B------:R-:W-:Y:S02]  /*1520*/  LEA.HI.X R3, R42, c[0x0][0x164], R43, 0x5, P2 ;  /* 0x000059002a037a11 */ /* 0x000fe400010f2c2b */
[----:B------:R-:W-:Y:S01]  /*1530*/  LOP3.LUT R28, R27, 0x7f, RZ, 0xc0, !PT ;  /* 0x0000007f1b1c7812 */ /* 0x000fe200078ec0ff */
[----:B------:R-:W-:Y:S01]  /*1540*/  IMAD.WIDE R6, R30, 0x4, R6 ;  /* 0x000000041e067825 */ /* 0x000fe200078e0206 */
[----:B------:R-:W-:Y:S02]  /*1550*/  LEA.HI.X R9, R38, c[0x0][0x164], R39, 0x5, P6 ;  /* 0x0000590026097a11 */ /* 0x000fe400030f2c27 */
[C---:B------:R-:W-:Y:S01]  /*1560*/  LOP3.LUT R30, R28.reuse, 0x80, RZ, 0xfc, !PT ;  /* 0x000000801c1e7812 */ /* 0x040fe200078efcff */
[----:B------:R-:W-:Y:S01]  /*1570*/  IMAD.WIDE R2, R31, 0x4, R2 ;  /* 0x000000041f027825 */ /* 0x000fe200078e0202 */
[C---:B------:R-:W-:Y:S02]  /*1580*/  LOP3.LUT R31, R28.reuse, 0x100, RZ, 0xfc, !PT ;  /* 0x000001001c1f7812 */ /* 0x040fe400078efcff */
[----:B------:R-:W-:Y:S01]  /*1590*/  LOP3.LUT R35, R28, 0x180, RZ, 0xfc, !PT ;  /* 0x000001801c237812 */ /* 0x000fe200078efcff */
[----:B------:R-:W-:Y:S01]  /*15a0*/  BAR.SYNC.DEFER_BLOCKING 0x0 ;  /* 0x0000000000007b1d */ /* 0x000fe20000010000 */
[----:B------:R-:W-:Y:S01]  /*15b0*/  SHF.R.U32.HI R29, RZ, 0x3, R27 ;  /* 0x00000003ff1d7819 */ /* 0x000fe2000001161b */
[----:B------:R-:W-:Y:S01]  /*15c0*/  IMAD.WIDE R8, R32, 0x4, R8 ;  /* 0x0000000420087825 */ /* 0x000fe200078e0208 */
[----:B------:R-:W-:-:S02]  /*15d0*/  SHF.R.U32.HI R30, RZ, 0x3, R30 ;  /* 0x00000003ff1e7819 */ /* 0x000fc4000001161e */
[----:B------:R-:W-:Y:S02]  /*15e0*/  SHF.R.U32.HI R32, RZ, 0x3, R31 ;  /* 0x00000003ff207819 */ /* 0x000fe4000001161f */
[----:B------:R-:W-:Y:S02]  /*15f0*/  SHF.R.U32.HI R35, RZ, 0x3, R35 ;  /* 0x00000003ff237819 */ /* 0x000fe40000011623 */
[----:B------:R-:W-:Y:S02]  /*1600*/  LOP3.LUT R29, R29, 0x8, RZ, 0xc0, !PT ;  /* 0x000000081d1d7812 */ /* 0x000fe400078ec0ff */
[----:B------:R-:W-:Y:S02]  /*1610*/  LOP3.LUT R31, R30, 0x18, RZ, 0xc0, !PT ;  /* 0x000000181e1f7812 */ /* 0x000fe400078ec0ff */
[----:B------:R-:W-:Y:S01]  /*1620*/  LOP3.LUT R39, R32, 0x28, RZ, 0xc0, !PT ;  /* 0x0000002820277812 */ /* 0x000fe200078ec0ff */
[----:B------:R-:W-:Y:S01]  /*1630*/  IMAD.MOV.U32 R32, RZ, RZ, RZ ;  /* 0x000000ffff207224 */ /* 0x000fe200078e00ff */
[----:B------:R-:W-:Y:S01]  /*1640*/  LOP3.LUT R41, R35, 0x38, RZ, 0xc0, !PT ;  /* 0x0000003823297812 */ /* 0x000fe200078ec0ff */
[----:B------:R-:W-:-:S02]  /*1650*/  IMAD R35, R28, 0x8, R29 ;  /* 0x000000081c237824 */ /* 0x000fc400078e021d */
[C---:B------:R-:W-:Y:S02]  /*1660*/  IMAD R43, R28.reuse, 0x8, R31 ;  /* 0x000000081c2b7824 */ /* 0x040fe400078e021f */
[C---:B------:R-:W-:Y:S02]  /*1670*/  IMAD R45, R28.reuse, 0x8, R39 ;  /* 0x000000081c2d7824 */ /* 0x040fe400078e0227 */
[----:B------:R-:W-:Y:S01]  /*1680*/  IMAD R47, R28, 0x8, R41 ;  /* 0x000000081c2f7824 */ /* 0x000fe200078e0229 */
[----:B------:R-:W-:Y:S04]  /*1690*/  STS.64 [R35], R4 ;  /* 0x0000000423007388 */ /* 0x000fe80000000a00 */
[----:B------:R0:W-:Y:S04]  /*16a0*/  STS.64 [R43+0x400], R2 ;  /* 0x000400022b007388 */ /* 0x0001e80000000a00 */
[----:B------:R-:W-:Y:S04]  /*16b0*/  STS.64 [R45+0x800], R6 ;  /* 0x000800062d007388 */ /* 0x000fe80000000a00 */
[----:B------:R-:W-:Y:S04]  /*16c0*/  STS.64 [R47+0xc00], R8 ;  /* 0x000c00082f007388 */ /* 0x000fe80000000a00 */
[----:B------:R-:W-:Y:S06]  /*16d0*/  BAR.SYNC.DEFER_BLOCKING 0x0 ;  /* 0x0000000000007b1d */ /* 0x000fec0000010000 */
[----:B------:R-:W4:Y:S04]  /*16e0*/  LDS.64 R40, [R15] ;  /* 0x000000000f287984 */ /* 0x000f280000000a00 */
[----:B------:R-:W3:Y:S04]  /*16f0*/  LDS.64 R30, [R15+0x80] ;  /* 0x000080000f1e7984 */ /* 0x000ee80000000a00 */
[----:B------:R-:W2:Y:S04]  /*1700*/  LDS.64 R28, [R15+0x100] ;  /* 0x000100000f1c7984 */ /* 0x000ea80000000a00 */
[----:B------:R-:W1:Y:S01]  /*1710*/  LDS.64 R38, [R15+0x180] ;  /* 0x000180000f267984 */ /* 0x000e620000000a00 */
[----:B0-----:R-:W-:Y:S01]  /*1720*/  IMAD.MOV.U32 R2, RZ, RZ, RZ ;  /* 0x000000ffff027224 */ /* 0x001fe200078e00ff */
[----:B------:R-:W-:-:S02]  /*1730*/  CS2R R4, SRZ ;  /* 0x0000000000047805 */ /* 0x000fc4000001ff00 */
[----:B----4-:R-:W4:Y:S04]  /*1740*/  @!P3 LDG.E.EL R32, desc[UR4][R40.64] ;  /* 0x000000042820b981 */ /* 0x010f28200c2e1900 */
[----:B---3--:R0:W3:Y:S04]  /*1750*/  @!P3 LDG.E.EL R2, desc[UR4][R30.64] ;  /* 0x000000041e02b981 */ /* 0x0080e8200c2e1900 */
[----:B--2---:R2:W2:Y:S04]  /*1760*/  @!P3 LDG.E.EL R4, desc[UR4][R28.64] ;  /* 0x000000041c04b981 */ /* 0x0044a8200c2e1900 */
[----:B-1----:R-:W2:Y:S01]  /*1770*/  @P4 LDG.E.EL R5, desc[UR4][R38.64] ;  /* 0x0000000426054981 */ /* 0x002ea2200c2e1900 */
[----:B-----5:R-:W1:Y:S03]  /*1780*/  I2F.S64 R18, R18 ;  /* 0x0000001200127312 */ /* 0x020e660000301400 */
[----:B------:R-:W-:Y:S01]  /*1790*/  BAR.SYNC.DEFER_BLOCKING 0x0 ;  /* 0x0000000000007b1d */ /* 0x000fe20000010000 */
[----:B------:R-:W-:Y:S01]  /*17a0*/  LOP3.LUT P6, RZ, R27, 0x18, RZ, 0xc0, !PT ;  /* 0x000000181bff7812 */ /* 0x000fe200078cc0ff */
[----:B------:R-:W-:-:S02]  /*17b0*/  IMAD R34, R34, 0x32, R33 ;  /* 0x0000003222227824 */ /* 0x000fc400078e0221 */
[----:B------:R-:W-:Y:S02]  /*17c0*/  IMAD R33, R26, 0x32, R33 ;  /* 0x000000321a217824 */ /* 0x000fe400078e0221 */
[----:B------:R-:W0:Y:S01]  /*17d0*/  I2F.S64 R22, R22 ;  /* 0x0000001600167312 */ /* 0x000e220000301400 */
[----:B------:R-:W-:Y:S01]  /*17e0*/  IMAD R34, R21, 0x9e0, R34 ;  /* 0x000009e015227824 */ /* 0x000fe200078e0222 */
[----:B------:R-:W-:Y:S01]  /*17f0*/  ULDC.64 UR4, c[0x0][0x118] ;  /* 0x0000460000047ab9 */ /* 0x000fe20000000a00 */
[----:B------:R-:W-:Y:S01]  /*1800*/  IMAD R33, R20, 0x9e0, R33 ;  /* 0x000009e014217824 */ /* 0x000fe200078e0221 */
[----:B-1----:R-:W-:-:S04]  /*1810*/  FADD R3, -R18, 1 ;  /* 0x3f80000012037421 */ /* 0x002fc80000000100 */
[----:B------:R-:W-:Y:S01]  /*1820*/  I2F.S64 R24, R24 ;  /* 0x0000001800187312 */ /* 0x000fe20000301400 */
[----:B0-----:R-:W-:-:S07]  /*1830*/  FADD R7, -R22, 1 ;  /* 0x3f80000016077421 */ /* 0x001fce0000000100 */
[----:B------:R-:W0:Y:S02]  /*1840*/  I2F.S64 R16, R16 ;  /* 0x0000001000107312 */ /* 0x000e240000301400 */
[----:B0-----:R-:W-:Y:S01]  /*1850*/  FADD R6, -R16, 1 ;  /* 0x3f80000010067421 */ /* 0x001fe20000000100 */
[----:B----4-:R-:W-:-:S04]  /*1860*/  FFMA R3, R3, -3.40282346638528859812e+38, R32 ;  /* 0xff7fffff03037823 */ /* 0x010fc80000000020 */
[----:B------:R-:W-:Y:S01]  /*1870*/  FADD R30, R10, R3 ;  /* 0x000000030a1e7221 */ /* 0x000fe20000000000 */
[----:B---3--:R-:W-:Y:S01]  /*1880*/  FFMA R2, R7, -3.40282346638528859812e+38, R2 ;  /* 0xff7fffff07027823 */ /* 0x008fe20000000002 */
[----:B------:R-:W-:-:S03]  /*1890*/  FADD R7, -R24, 1 ;  /* 0x3f80000018077421 */ /* 0x000fc60000000100 */
[----:B------:R-:W-:Y:S01]  /*18a0*/  FSEL R8, R30, -INF , !P3 ;  /* 0xff8000001e087808 */ /* 0x000fe20005800000 */
[----:B--2---:R-:W-:Y:S01]  /*18b0*/  FADD R28, R13, R2 ;  /* 0x000000020d1c7221 */ /* 0x004fe20000000000 */
[----:B------:R-:W-:Y:S01]  /*18c0*/  FFMA R4, R7, -3.40282346638528859812e+38, R4 ;  /* 0xff7fffff07047823 */ /* 0x000fe20000000004 */
[----:B------:R-:W-:Y:S01]  /*18d0*/  FFMA R5, R6, -3.40282346638528859812e+38, R5 ;  /* 0xff7fffff06057823 */ /* 0x000fe20000000005 */
[----:B------:R-:W-:Y:S01]  /*18e0*/  FSETP.NAN.AND P5, PT, R8, R8, PT ;  /* 0x000000080800720b */ /* 0x000fe20003fa8000 */
[----:B------:R-:W-:Y:S01]  /*18f0*/  IMAD.SHL.U32 R6, R14, 0x10, RZ ;  /* 0x000000100e067824 */ /* 0x000fe200078e00ff */
[----:B------:R-:W-:Y:S01]  /*1900*/  FSEL R7, R28, -INF , !P3 ;  /* 0xff8000001c077808 */ /* 0x000fe20005800000 */
[----:B------:R-:W-:Y:S01]  /*1910*/  FADD R18, R11, R4 ;  /* 0x000000040b127221 */ /* 0x000fe20000000000 */
[----:B------:R-:W-:Y:S02]  /*1920*/  FADD R22, R12, R5 ;  /* 0x000000050c167221 */ /* 0x000fe40000000000 */
[----:B------:R-:W-:-:S03]  /*1930*/  FSETP.GT.AND P2, PT, R8, R7, PT ;  /* 0x000000070800720b */ /* 0x000fc60003f44000 */
[----:B------:R-:W-:-:S04]  /*1940*/  FSEL R9, R22, -INF , P4 ;  /* 0xff80000016097808 */ /* 0x000fc80002000000 */
[----:B------:R-:W-:Y:S02]  /*1950*/  @!P5 FSEL R8, R8, R7, P2 ;  /* 0x000000070808d208 */ /* 0x000fe40001000000 */
[----:B------:R-:W-:Y:S02]  /*1960*/  FSEL R7, R18, -INF , !P3 ;  /* 0xff80000012077808 */ /* 0x000fe40005800000 */
[C---:B------:R-:W-:Y:S02]  /*1970*/  FSETP.NAN.AND P5, PT, R8.reuse, R8, PT ;  /* 0x000000080800720b */ /* 0x040fe40003fa8000 */
[----:B------:R-:W-:-:S13]  /*1980*/  FSETP.GT.AND P2, PT, R8, R7, PT ;  /* 0x000000070800720b */ /* 0x000fda0003f44000 */
[----:B------:R-:W-:-:S04]  /*1990*/  @!P2 FSEL R8, R8, R7, P5 ;  /* 0x000000070808a208 */ /* 0x000fc80002800000 */
[C---:B------:R-:W-:Y:S02]  /*19a0*/  FSETP.GT.AND P2, PT, R8.reuse, R9, PT ;  /* 0x000000090800720b */ /* 0x040fe40003f44000 */
[----:B------:R-:W-:-:S11]  /*19b0*/  FSETP.NAN.AND P5, PT, R8, R8, PT ;  /* 0x000000080800720b */ /* 0x000fd60003fa8000 */
[----:B------:R-:W-:Y:S02]  /*19c0*/  @!P2 FSEL R8, R8, R9, P5 ;  /* 0x000000090808a208 */ /* 0x000fe40002800000 */
[----:B------:R-:W-:Y:S02]  /*19d0*/  SHF.R.U32.HI R9, RZ, 0x5, R27 ;  /* 0x00000005ff097819 */ /* 0x000fe4000001161b */
[----:B------:R-:W-:Y:S01]  /*19e0*/  FSETP.NAN.AND P5, PT, R8, R8, PT ;  /* 0x000000080800720b */ /* 0x000fe20003fa8000 */
[----:B------:R-:W0:Y:S01]  /*19f0*/  SHFL.BFLY PT, R7, R8, 0x10, 0x1f ;  /* 0x0e001f0008077f89 */ /* 0x000e2200000e0000 */
[----:B------:R-:W-:-:S05]  /*1a00*/  SGXT.U32 R9, R9, 0x2 ;  /* 0x000000020909781a */ /* 0x000fca0000000000 */
[----:B------:R-:W-:Y:S01]  /*1a10*/  IMAD R9, R9, 0x4, R6 ;  /* 0x0000000409097824 */ /* 0x000fe200078e0206 */
[----:B0-----:R-:W-:-:S13]  /*1a20*/  FSETP.GT.AND P2, PT, R8, R7, PT ;  /* 0x000000070800720b */ /* 0x001fda0003f44000 */
[----:B------:R-:W-:-:S04]  /*1a30*/  @!P2 FSEL R8, R8, R7, P5 ;  /* 0x000000070808a208 */ /* 0x000fc80002800000 */
[C---:B------:R-:W-:Y:S01]  /*1a40*/  FSETP.NAN.AND P5, PT, R8.reuse, R8, PT ;  /* 0x000000080800720b */ /* 0x040fe20003fa8000 */
[----:B------:R-:W0:Y:S02]  /*1a50*/  SHFL.BFLY PT, R7, R8, 0x8, 0x1f ;  /* 0x0d001f0008077f89 */ /* 0x000e2400000e0000 */
[----:B0-----:R-:W-:-:S13]  /*1a60*/  FSETP.GT.AND P2, PT, R8, R7, PT ;  /* 0x000000070800720b */ /* 0x001fda0003f44000 */
[----:B------:R-:W-:Y:S02]  /*1a70*/  @!P2 SEL R8, R8, R7, P5 ;  /* 0x000000070808a207 */ /* 0x000fe40002800000 */
[----:B------:R-:W-:-:S03]  /*1a80*/  ISETP.GE.U32.AND P2, PT, R27, 0x20, PT ;  /* 0x000000201b00780c */ /* 0x000fc60003f46070 */
[----:B------:R-:W-:Y:S04]  /*1a90*/  @!P6 STS [R9], R8 ;  /* 0x000000080900e388 */ /* 0x000fe80000000800 */
[----:B------:R-:W-:Y:S06]  /*1aa0*/  BAR.SYNC.DEFER_BLOCKING 0x0 ;  /* 0x0000000000007b1d */ /* 0x000fec0000010000 */
[----:B------:R-:W0:Y:S04]  /*1ab0*/  @!P2 LDS R11, [R27.X4] ;  /* 0x000000001b0ba984 */ /* 0x000e280000004800 */
[----:B0-----:R-:W0:Y:S02]  /*1ac0*/  SHFL.BFLY PT, R6, R11, 0x2, 0x1f ;  /* 0x0c401f000b067f89 */ /* 0x001e2400000e0000 */
[----:B0-----:R-:W-:-:S04]  /*1ad0*/  FSETP.GT.AND P5, PT, R11, R6, PT ;  /* 0x000000060b00720b */ /* 0x001fc80003fa4000 */
[C---:B------:R-:W-:Y:S02]  /*1ae0*/  FSEL R6, R11.reuse, R6, P5 ;  /* 0x000000060b067208 */ /* 0x040fe40002800000 */
[----:B------:R-:W-:-:S04]  /*1af0*/  FSETP.NAN.AND P5, PT, R11, R11, PT ;  /* 0x0000000b0b00720b */ /* 0x000fc80003fa8000 */
[----:B------:R-:W-:-:S04]  /*1b00*/  FSEL R12, R11, R6, P5 ;  /* 0x000000060b0c7208 */ /* 0x000fc80002800000 */
[C---:B------:R-:W-:Y:S01]  /*1b10*/  FSETP.NAN.AND P6, PT, R12.reuse, R12, PT ;  /* 0x0000000c0c00720b */ /* 0x040fe20003fc8000 */
[----:B------:R-:W0:Y:S02]  /*1b20*/  SHFL.BFLY PT, R7, R12, 0x1, 0x1f ;  /* 0x0c201f000c077f89 */ /* 0x000e2400000e0000 */
[----:B0-----:R-:W-:-:S13]  /*1b30*/  FSETP.GT.AND P5, PT, R12, R7, PT ;  /* 0x000000070c00720b */ /* 0x001fda0003fa4000 */
[----:B------:R-:W-:Y:S02]  /*1b40*/  @!P5 SEL R12, R12, R7, P6 ;  /* 0x000000070c0cd207 */ /* 0x000fe40003000000 */
[----:B------:R-:W-:-:S13]  /*1b50*/  LOP3.LUT P5, RZ, R27, 0x3e3, RZ, 0xc0, !PT ;  /* 0x000003e31bff7812 */ /* 0x000fda00078ac0ff */
[----:B------:R-:W-:Y:S04]  /*1b60*/  @!P5 STS [R27.X4], R12 ;  /* 0x0000000c1b00d388 */ /* 0x000fe80000004800 */
[----:B------:R-:W-:Y:S06]  /*1b70*/  BAR.SYNC.DEFER_BLOCKING 0x0 ;  /* 0x0000000000007b1d */ /* 0x000fec0000010000 */
[----:B------:R-:W0:Y:S04]  /*1b80*/  LDS R11, [R14.X16] ;  /* 0x000000000e0b7984 */ /* 0x000e28000000c800 */
[----:B------:R-:W-:Y:S01]  /*1b90*/  BAR.SYNC.DEFER_BLOCKING 0x0 ;  /* 0x0000000000007b1d */ /* 0x000fe20000010000 */
[--C-:B0-----:R-:W-:Y:S01]  /*1ba0*/  FADD R6, R30, -R11.reuse ;  /* 0x8000000b1e067221 */ /* 0x101fe20000000000 */
[--C-:B------:R-:W-:Y:S01]  /*1bb0*/  FADD R7, R28, -R11.reuse ;  /* 0x8000000b1c077221 */ /* 0x100fe20000000000 */
[--C-:B------:R-:W-:Y:S01]  /*1bc0*/  FADD R8, R18, -R11.reuse ;  /* 0x8000000b12087221 */ /* 0x100fe20000000000 */
[----:B------:R-:W-:Y:S01]  /*1bd0*/  FADD R11, R22, -R11 ;  /* 0x8000000b160b7221 */ /* 0x000fe20000000000 */
[----:B------:R-:W-:Y:S01]  /*1be0*/  FMUL R13, R6, 1.4426950216293334961 ;  /* 0x3fb8aa3b060d7820 */ /* 0x000fe20000400000 */
[----:B------:R-:W-:Y:S01]  /*1bf0*/  FMUL R15, R7, 1.4426950216293334961 ;  /* 0x3fb8aa3b070f7820 */ /* 0x000fe20000400000 */
[----:B------:R-:W-:Y:S01]  /*1c00*/  FMUL R12, R8, 1.4426950216293334961 ;  /* 0x3fb8aa3b080c7820 */ /* 0x000fe20000400000 */
[----:B------:R-:W-:-:S02]  /*1c10*/  FMUL R11, R11, 1.4426950216293334961 ;  /* 0x3fb8aa3b0b0b7820 */ /* 0x000fc40000400000 */
[----:B------:R-:W-:-:S13]  /*1c20*/  FSETP.GEU.AND P6, PT, R13, -126, PT ;  /* 0xc2fc00000d00780b */ /* 0x000fda0003fce000 */
[----:B------:R-:W-:-:S04]  /*1c30*/  @!P6 FMUL R13, R13, 0.5 ;  /* 0x3f0000000d0de820 */ /* 0x000fc80000400000 */
[----:B------:R-:W0:Y:S02]  /*1c40*/  MUFU.EX2 R6, R13 ;  /* 0x0000000d00067308 */ /* 0x000e240000000800 */
[----:B0-----:R-:W-:Y:S01]  /*1c50*/  @!P6 FMUL R6, R6, R6 ;  /* 0x000000060606e220 */ /* 0x001fe20000400000 */
[----:B------:R-:W-:-:S13]  /*1c60*/  FSETP.GEU.AND P6, PT, R15, -126, PT ;  /* 0xc2fc00000f00780b */ /* 0x000fda0003fce000 */
[----:B------:R-:W-:-:S04]  /*1c70*/  @!P6 FMUL R15, R15, 0.5 ;  /* 0x3f0000000f0fe820 */ /* 0x000fc80000400000 */
[----:B------:R-:W0:Y:S02]  /*1c80*/  MUFU.EX2 R7, R15 ;  /* 0x0000000f00077308 */ /* 0x000e240000000800 */
[----:B0-----:R-:W-:Y:S01]  /*1c90*/  @!P6 FMUL R7, R7, R7 ;  /* 0x000000070707e220 */ /* 0x001fe20000400000 */
[----:B------:R-:W-:-:S03]  /*1ca0*/  FSETP.GEU.AND P6, PT, R12, -126, PT ;  /* 0xc2fc00000c00780b */ /* 0x000fc60003fce000 */
[----:B------:R-:W-:-:S10]  /*1cb0*/  FADD R13, R6, R7 ;  /* 0x00000007060d7221 */ /* 0x000fd40000000000 */
[----:B------:R-:W-:-:S04]  /*1cc0*/  @!P6 FMUL R12, R12, 0.5 ;  /* 0x3f0000000c0ce820 */ /* 0x000fc80000400000 */
[----:B------:R-:W0:Y:S02]  /*1cd0*/  MUFU.EX2 R8, R12 ;  /* 0x0000000c00087308 */ /* 0x000e240000000800 */
[----:B0-----:R-:W-:Y:S01]  /*1ce0*/  @!P6 FMUL R8, R8, R8 ;  /* 0x000000080808e220 */ /* 0x001fe20000400000 */
[----:B------:R-:W-:-:S03]  /*1cf0*/  FSETP.GEU.AND P6, PT, R11, -126, PT ;  /* 0xc2fc00000b00780b */ /* 0x000fc60003fce000 */
[----:B------:R-:W-:-:S05]  /*1d00*/  FADD R16, R8, R13 ;  /* 0x0000000d08107221 */ /* 0x000fca0000000000 */
[----:B------:R-:W-:-:S05]  /*1d10*/  FSEL R16, R16, RZ, !P3 ;  /* 0x000000ff10107208 */ /* 0x000fca0005800000 */
[----:B------:R-:W-:-:S04]  /*1d20*/  @!P6 FMUL R11, R11, 0.5 ;  /* 0x3f0000000b0be820 */ /* 0x000fc80000400000 */
[----:B------:R-:W0:Y:S02]  /*1d30*/  MUFU.EX2 R15, R11 ;  /* 0x0000000b000f7308 */ /* 0x000e240000000800 */
[----:B0-----:R-:W-:Y:S01]  /*1d40*/  @!P6 FMUL R15, R15, R15 ;  /* 0x0000000f0f0fe220 */ /* 0x001fe20000400000 */
[----:B------:R-:W-:-:S04]  /*1d50*/  LOP3.LUT P6, RZ, R27, 0x18, RZ, 0xc0, !PT ;  /* 0x000000181bff7812 */ /* 0x000fc800078cc0ff */
[----:B------:R-:W-:-:S05]  /*1d60*/  FSEL R13, R15, RZ, P4 ;  /* 0x000000ff0f0d7208 */ /* 0x000fca0002000000 */
[----:B------:R-:W-:-:S05]  /*1d70*/  FADD R13, R13, R16 ;  /* 0x000000100d0d7221 */ /* 0x000fca0000000000 */
[----:B------:R-:W0:Y:S02]  /*1d80*/  SHFL.BFLY PT, R12, R13, 0x10, 0x1f ;  /* 0x0e001f000d0c7f89 */ /* 0x000e2400000e0000 */
[----:B0-----:R-:W-:-:S05]  /*1d90*/  FADD R12, R13, R12 ;  /* 0x0000000c0d0c7221 */ /* 0x001fca0000000000 */
[----:B------:R-:W0:Y:S02]  /*1da0*/  SHFL.BFLY PT, R17, R12, 0x8, 0x1f ;  /* 0x0d001f000c117f89 */ /* 0x000e2400000e0000 */
[----:B0-----:R-:W-:-:S05]  /*1db0*/  FADD R18, R12, R17 ;  /* 0x000000110c127221 */ /* 0x001fca0000000000 */
[----:B------:R-:W-:Y:S04]  /*1dc0*/  @!P6 STS [R9], R18 ;  /* 0x000000120900e388 */ /* 0x000fe80000000800 */
[----:B------:R-:W-:Y:S06]  /*1dd0*/  BAR.SYNC.DEFER_BLOCKING 0x0 ;  /* 0x0000000000007b1d */ /* 0x000fec0000010000 */
[----:B------:R-:W0:Y:S04]  /*1de0*/  @!P2 LDS R10, [R27.X4] ;  /* 0x000000001b0aa984 */ /* 0x000e280000004800 */
[----:B0-----:R-:W0:Y:S02]  /*1df0*/  SHFL.BFLY PT, R11, R10, 0x2, 0x1f ;  /* 0x0c401f000a0b7f89 */ /* 0x001e2400000e0000 */
[----:B0-----:R-:W-:-:S05]  /*1e00*/  FADD R11, R10, R11 ;  /* 0x0000000b0a0b7221 */ /* 0x001fca0000000000 */
[----:B------:R-:W0:Y:S02]  /*1e10*/  SHFL.BFLY PT, R16, R11, 0x1, 0x1f ;  /* 0x0c201f000b107f89 */ /* 0x000e2400000e0000 */
[----:B0-----:R-:W-:-:S05]  /*1e20*/  FADD R16, R11, R16 ;  /* 0x000000100b107221 */ /* 0x001fca0000000000 */
[----:B------:R0:W-:Y:S04]  /*1e30*/  @!P5 STS [R27.X4], R16 ;  /* 0x000000101b00d388 */ /* 0x0001e80000004800 */
[----:B------:R-:W-:Y:S01]  /*1e40*/  BAR.SYNC.DEFER_BLOCKING 0x0 ;  /* 0x0000000000007b1d */ /* 0x000fe20000010000 */
[----:B0-----:R-:W-:-:S05]  /*1e50*/  IMAD.MOV.U32 R16, RZ, RZ, 0x4 ;  /* 0x00000004ff107424 */ /* 0x001fca00078e00ff */
[----:B------:R-:W0:Y:S04]  /*1e60*/  LDS R14, [R14.X16] ;  /* 0x000000000e0e7984 */ /* 0x000e28000000c800 */
[----:B------:R-:W-:Y:S06]  /*1e70*/  BAR.SYNC.DEFER_BLOCKING 0x0 ;  /* 0x0000000000007b1d */ /* 0x000fec0000010000 */
[----:B------:R-:W-:Y:S04]  /*1e80*/  STS [R0], R3 ;  /* 0x0000000300007388 */ /* 0x000fe80000000800 */
[----:B------:R1:W-:Y:S04]  /*1e90*/  STS [R0+0x40], R2 ;  /* 0x0000400200007388 */ /* 0x0003e80000000800 */
[----:B------:R-:W-:Y:S04]  /*1ea0*/  STS [R0+0x80], R4 ;  /* 0x0000800400007388 */ /* 0x000fe80000000800 */
[----:B------:R2:W-:Y:S04]  /*1eb0*/  STS [R0+0xc0], R5 ;  /* 0x0000c00500007388 */ /* 0x0005e80000000800 */
[----:B------:R-:W-:Y:S01]  /*1ec0*/  BAR.SYNC.DEFER_BLOCKING 0x0 ;  /* 0x0000000000007b1d */ /* 0x000fe20000010000 */
[----:B0-----:R-:W-:Y:S01]  /*1ed0*/  FSETP.GT.AND P2, PT, |R14|, 8.50705917302346158658e+37, PT ;  /* 0x7e8000000e00780b */ /* 0x001fe20003f44200 */
[----:B-1----:R-:W-:Y:S01]  /*1ee0*/  IMAD.WIDE R2, R34, R16, c[0x0][0x178] ;  /* 0x00005e0022027625 */ /* 0x002fe200078e0210 */
[----:B------:R-:W-:-:S03]  /*1ef0*/  FSETP.GEU.AND P3, PT, |R14|, 1.175494350822287508e-38, PT ;  /* 0x008000000e00780b */ /* 0x000fc60003f6e200 */
[----:B--2---:R-:W-:-:S08]  /*1f00*/  IMAD.WIDE R4, R33, R16, c[0x0][0x178] ;  /* 0x00005e0021047625 */ /* 0x004fd000078e0210 */
[----:B------:R-:W-:Y:S01]  /*1f10*/  @P2 FMUL R14, R14, 0.25 ;  /* 0x3e8000000e0e2820 */ /* 0x000fe20000400000 */
[----:B------:R-:W-:Y:S01]  /*1f20*/  @P2 FMUL R6, R6, 0.25 ;  /* 0x3e80000006062820 */ /* 0x000fe20000400000 */
[----:B------:R-:W-:Y:S01]  /*1f30*/  @P2 FMUL R7, R7, 0.25 ;  /* 0x3e80000007072820 */ /* 0x000fe20000400000 */
[----:B------:R-:W-:Y:S01]  /*1f40*/  @P2 FMUL R8, R8, 0.25 ;  /* 0x3e80000008082820 */ /* 0x000fe20000400000 */
[----:B------:R-:W-:Y:S01]  /*1f50*/  @!P3 FMUL R14, R14, 16777216 ;  /* 0x4b8000000e0eb820 */ /* 0x000fe20000400000 */
[----:B------:R-:W-:Y:S01]  /*1f60*/  @P2 FMUL R15, R15, 0.25 ;  /* 0x3e8000000f0f2820 */ /* 0x000fe20000400000 */
[----:B------:R-:W-:Y:S01]  /*1f70*/  @!P3 FMUL R6, R6, 16777216 ;  /* 0x4b8000000606b820 */ /* 0x000fe20000400000 */
[----:B------:R-:W-:Y:S01]  /*1f80*/  @!P3 FMUL R7, R7, 16777216 ;  /* 0x4b8000000707b820 */ /* 0x000fe20000400000 */
[----:B------:R-:W-:Y:S01]  /*1f90*/  @!P3 FMUL R8, R8, 16777216 ;  /* 0x4b8000000808b820 */ /* 0x000fe20000400000 */
[----:B------:R-:W-:Y:S01]  /*1fa0*/  @!P3 FMUL R15, R15, 16777216 ;  /* 0x4b8000000f0fb820 */ /* 0x000fe20000400000 */
[----:B------:R-:W0:Y:S01]  /*1fb0*/  LDS.64 R10, [R37] ;  /* 0x00000000250a7984 */ /* 0x000e220000000a00 */
[----:B------:R-:W1:Y:S03]  /*1fc0*/  MUFU.RCP R14, R14 ;  /* 0x0000000e000e7308 */ /* 0x000e660000001000 */
[----:B------:R-:W2:Y:S01]  /*1fd0*/  LDS.64 R12, [R36+0x400] ;  /* 0x00040000240c7984 */ /* 0x000ea20000000a00 */
[C---:B-1----:R-:W-:Y:S01]  /*1fe0*/  FMUL R17, R14.reuse, R6 ;  /* 0x000000060e117220 */ /* 0x042fe20000400000 */
[C---:B------:R-:W-:Y:S01]  /*1ff0*/  FMUL R19, R14.reuse, R7 ;  /* 0x000000070e137220 */ /* 0x040fe20000400000 */
[C---:B------:R-:W-:Y:S01]  /*2000*/  FMUL R21, R14.reuse, R8 ;  /* 0x000000080e157220 */ /* 0x040fe20000400000 */
[----:B------:R-:W-:Y:S01]  /*2010*/  FMUL R15, R14, R15 ;  /* 0x0000000f0e0f7220 */ /* 0x000fe20000400000 */
[----:B------:R-:W-:Y:S01]  /*2020*/  IMAD.WIDE R6, R34, R16, c[0x0][0x180] ;  /* 0x0000600022067625 */ /* 0x000fe200078e0210 */
[----:B0-----:R-:W-:Y:S04]  /*2030*/  @P1 STG.E.64 [R2.64], R10 ;  /* 0x0000000a02001986 */ /* 0x001fe8000c101b04 */
[----:B--2---:R-:W-:Y:S04]  /*2040*/  @P0 STG.E.64 [R4.64], R12 ;  /* 0x0000000c04000986 */ /* 0x004fe8000c101b04 */
[----:B------:R-:W-:Y:S06]  /*2050*/  BAR.SYNC.DEFER_BLOCKING 0x0 ;  /* 0x0000000000007b1d */ /* 0x000fec0000010000 */
[----:B------:R-:W-:Y:S04]  /*2060*/  STS [R0], R17 ;  /* 0x0000001100007388 */ /* 0x000fe80000000800 */
[----:B------:R-:W-:Y:S04]  /*2070*/  STS [R0+0x40], R19 ;  /* 0x0000401300007388 */ /* 0x000fe80000000800 */
[----:B------:R-:W-:Y:S04]  /*2080*/  STS [R0+0x80], R21 ;  /* 0x0000801500007388 */ /* 0x000fe80000000800 */
[----:B------:R-:W-:Y:S04]  /*2090*/  STS [R0+0xc0], R15 ;  /* 0x0000c00f00007388 */ /* 0x000fe80000000800 */
[----:B------:R-:W-:Y:S06]  /*20a0*/  BAR.SYNC.DEFER_BLOCKING 0x0 ;  /* 0x0000000000007b1d */ /* 0x000fec0000010000 */
[----:B------:R-:W0:Y:S04]  /*20b0*/  LDS.64 R8, [R37] ;  /* 0x0000000025087984 */ /* 0x000e280000000a00 */
[----:B0-----:R0:W-:Y:S01]  /*20c0*/  @P1 STG.E.64 [R6.64], R8 ;  /* 0x0000000806001986 */ /* 0x0011e2000c101b04 */
[----:B------:R-:W-:Y:S05]  /*20d0*/  @!P0 EXIT ;  /* 0x000000000000894d */ /* 0x000fea0003800000 */
[----:B------:R-:W1:Y:S01]  /*20e0*/  LDS.64 R36, [R36+0x400] ;  /* 0x0004000024247984 */ /* 0x000e620000000a00 */
[----:B------:R-:W-:-:S05]  /*20f0*/  IMAD.WIDE R2, R33, R16, c[0x0][0x180] ;  /* 0x0000600021027625 */ /* 0x000fca00078e0210 */
[----:B-1----:R-:W-:Y:S01]  /*2100*/  STG.E.64 [R2.64], R36 ;  /* 0x0000002402007986 */ /* 0x002fe2000c101b04 */
[----:B------:R-:W-:Y:S05]  /*2110*/  EXIT ;  /* 0x000000000000794d */ /* 0x000fea0003800000 */
.L_x_1:
[----:B------:R-:W-:-:S00]  /*2120*/  BRA `(.L_x_1) ;  /* 0xfffffff000007947 */ /* 0x000fc0000383ffff */
[----:B------:R-:W-:-:S00]  /*2130*/  NOP ;  /* 0x0000000000007918 */ /* 0x000fc00000000000 */
        /* <DEDUP_REMOVED lines=12> */
.L_x_2:


//--------------------- .nv.global.init           --------------------------
	.section	.nv.global.init,"aw",@progbits
.nv.global.init:
	.type		assertFunc_0,@object
	.size		assertFunc_0,(_$_str - assertFunc_0)
assertFunc_0:
        /*0000*/ 	.byte	0x75, 0x6e, 0x6b, 0x6e, 0x6f, 0x77, 0x6e, 0x00
	.type		_$_str,@object
	.size		_$_str,(assertMessage_0 - _$_str)
_$_str:
        /*0008*/ 	.byte	0x5f, 0x5f, 0x43, 0x55, 0x44, 0x41, 0x5f, 0x46, 0x54, 0x5a, 0x00
	.type		assertMessage_0,@object
	.size		assertMessage_0,(assertFile_0 - assertMessage_0)
assertMessage_0:
        /*0013*/ 	.byte	0x69, 0x6e, 0x64, 0x65, 0x78, 0x20, 0x6f, 0x75, 0x74, 0x20, 0x6f, 0x66, 0x20, 0x62, 0x6f, 0x75
        /*0023*/ 	.byte	0x6e, 0x64, 0x73, 0x3a, 0x20, 0x30, 0x20, 0x3c, 0x3d, 0x20, 0x74, 0x6d, 0x70, 0x32, 0x37, 0x20
        /*0033*/ 	.byte	0x3c, 0x20, 0x33, 0x32, 0x00
	.type		assertFile_0,@object
	.size		assertFile_0,(.L_1 - assertFile_0)
assertFile_0:
        /*0038*/ 	.byte	0x2f, 0x6d, 0x6e, 0x74, 0x2f, 0x64, 0x69, 0x73, 0x6b, 0x31, 0x2f, 0x6b, 0x68, 0x69, 0x65, 0x6d
        /*0048*/ 	.byte	0x74, 0x74, 0x2f, 0x75, 0x6e, 0x69, 0x76, 0x65, 0x72, 0x73, 0x61, 0x6c, 0x2d, 0x6f, 0x66, 0x66
        /*0058*/ 	.byte	0x6c, 0x69, 0x6e, 0x65, 0x2d, 0x62, 0x62, 0x6f, 0x2f, 0x74, 0x6f, 0x72, 0x63, 0x68, 0x69, 0x6e
        /*0068*/ 	.byte	0x64, 0x75, 0x63, 0x74, 0x6f, 0x72, 0x5f, 0x75, 0x62, 0x75, 0x6e, 0x74, 0x75, 0x2f, 0x6e, 0x66
        /*0078*/ 	.byte	0x2f, 0x63, 0x6e, 0x66, 0x65, 0x68, 0x6f, 0x68, 0x34, 0x6b, 0x36, 0x6c, 0x33, 0x6f, 0x74, 0x63
        /*0088*/ 	.byte	0x7a, 0x36, 0x73, 0x68, 0x64, 0x70, 0x33, 0x63, 0x68, 0x6a, 0x37, 0x6c, 0x37, 0x61, 0x6b, 0x75
        /*0098*/ 	.byte	0x6b, 0x36, 0x62, 0x65, 0x70, 0x69, 0x35, 0x69, 0x65, 0x6c, 0x62, 0x68, 0x71, 0x6c, 0x36, 0x78
        /*00a8*/ 	.byte	0x71, 0x6d, 0x74, 0x32, 0x76, 0x2e, 0x70, 0x79, 0x00
.L_1:


//--------------------- .nv.shared.triton_per_fused__softmax__to_copy_add_mul_rsub_1 --------------------------
	.section	.nv.shared.triton_per_fused__softmax__to_copy_add_mul_rsub_1,"aw",@nobits
	.sectionflags	@""
	.align	16


//--------------------- SYMBOLS --------------------------

	.type		__assertfail,@function
